// auto-generated by cutlass_sweep.gemm — config: {"arch": "sm_90", "cluster_m": 1, "cluster_n": 1, "dtype": "int8", "dtype_b": "int8", "layout": "nt", "stages": 2, "tile_k": 64, "tile_m": 256, "tile_n": 64}
#include "cutlass/cutlass.h"
#include "cutlass/gemm/collective/collective_builder.hpp"
#include "cutlass/gemm/device/gemm_universal_adapter.h"
#include "cutlass/gemm/kernel/gemm_universal.hpp"
#include "cutlass/epilogue/collective/collective_builder.hpp"

using ElemA = int8_t;
using ElemB = int8_t;
using ElemCD = int8_t;
using Acc  = int32_t;
using TileShape    = cute::Shape<cute::_256, cute::_64, cute::_64>;
using ClusterShape = cute::Shape<cute::_1, cute::_1, cute::_1>;

using CollectiveEpilogue = typename cutlass::epilogue::collective::CollectiveBuilder<
    cutlass::arch::Sm90, cutlass::arch::OpClassTensorOp,
    TileShape, ClusterShape,
    cutlass::epilogue::collective::EpilogueTileAuto,
    Acc, Acc,
    ElemCD, cutlass::layout::RowMajor, 128 / cutlass::sizeof_bits<ElemCD>::value,
    ElemCD, cutlass::layout::RowMajor, 128 / cutlass::sizeof_bits<ElemCD>::value,
    cutlass::epilogue::collective::EpilogueScheduleAuto
  >::CollectiveOp;

using CollectiveMainloop = typename cutlass::gemm::collective::CollectiveBuilder<
    cutlass::arch::Sm90, cutlass::arch::OpClassTensorOp,
    ElemA, cutlass::layout::RowMajor, 128 / cutlass::sizeof_bits<ElemA>::value,
    ElemB, cutlass::layout::ColumnMajor, 128 / cutlass::sizeof_bits<ElemB>::value,
    Acc,
    TileShape, ClusterShape,
    cutlass::gemm::collective::StageCount<2>,
    cutlass::gemm::collective::KernelScheduleAuto
  >::CollectiveOp;

using GemmKernel = cutlass::gemm::kernel::GemmUniversal<
    cute::Shape<int,int,int,int>,
    CollectiveMainloop,
    CollectiveEpilogue
>;
using Gemm = cutlass::gemm::device::GemmUniversalAdapter<GemmKernel>;

// Force the device kernel symbol into the cubin without needing a host main.
auto* _anchor = &cutlass::device_kernel<GemmKernel>;


// ===== COMPILED SASS (sm_90a) =====

	.target	sm_90a

	.elftype	@"ET_EXEC"


//--------------------- .note.nv.tkinfo           --------------------------
	.section	.note.nv.tkinfo,"",@"SHT_NOTE"
	.sectionflags	@"SHF_NOTE_NV_TKINFO"
	.tkinfo
        /*0018*/ 	.word	0x00000002
        /*0030*/ 	.string	""
        /*0030*/ 	.string	"ptxas"
        /*0030*/ 	.string	"Cuda compilation tools, release 13.0, V13.0.88"
        /*0030*/ 	.string	"Build cuda_13.0.r13.0/compiler.36424714_0"
        /*0030*/ 	.string	"-arch sm_90a -m 64 "



//--------------------- .note.nv.cuinfo           --------------------------
	.section	.note.nv.cuinfo,"",@"SHT_NOTE"
	.sectionflags	@"SHF_NOTE_NV_CUINFO"
        /*0018*/ 	.short	0x0002
        /*001a*/ 	.short	0x005a
        /*001c*/ 	.short	0x0082
	.zero		2


//--------------------- .nv.info                  --------------------------
	.section	.nv.info,"",@"SHT_CUDA_INFO"
	.align	4


	//----- nvinfo : EIATTR_REGCOUNT
	.align		4
        /*0000*/ 	.byte	0x04, 0x2f
        /*0002*/ 	.short	(.L_15 - .L_14)
	.align		4
.L_14:
        /*0004*/ 	.word	index@(_ZN7cutlass13device_kernelINS_4gemm6kernel13GemmUniversalIN4cute5tupleIJiiiiEEENS1_10collective13CollectiveMmaINS1_34MainloopSm90TmaGmmaWarpSpecializedILi2ENS5_IJNS4_1CILi1EEESB_SB_EEENS1_35KernelTmaWarpSpecializedCooperativeEEENS5_IJNSA_ILi256EEENSA_ILi64EEESG_EEEaNS5_IJlSB_lEEEaSI_NS4_8TiledMMAINS4_8MMA_AtomIJNS4_4SM904GMMA26MMA_64x64x32_S32S8S8_SS_TNEEEENS4_6LayoutINS5_IJNSA_ILi2EEESB_SB_EEENS5_IJSB_NSA_ILi0EEESS_EEEEENS5_IJNS4_10UnderscoreESV_SV_EEEEENS4_13SM90_TMA_LOADENS4_14ComposedLayoutINS4_7SwizzleILi2ELi4ELi3EEENS4_18smem_ptr_flag_bitsILi8EEENSP_INS5_IJNSA_ILi8EEESG_EEENS5_IJSG_SB_EEEEEEEvNS4_8identityESY_S18_vS19_EENS_8epilogue10collective6detail29Sm90TmaWarpSpecializedAdapterINS1C_15DefaultEpilogueIaSI_SI_NS1B_6thread17LinearCombinationIaLi1EiiLNS1G_9ScaleType4KindE0ELNS_15FloatRoundStyleE2EaEENS1_15EpilogueDefaultEEEEEvvEEEEvNT_6ParamsE)
        /*0008*/ 	.word	0x000000a8


	//----- nvinfo : EIATTR_FRAME_SIZE
	.align		4
.L_15:
        /*000c*/ 	.byte	0x04, 0x11
        /*000e*/ 	.short	(.L_17 - .L_16)
	.align		4
.L_16:
        /*0010*/ 	.word	index@(_ZN7cutlass13device_kernelINS_4gemm6kernel13GemmUniversalIN4cute5tupleIJiiiiEEENS1_10collective13CollectiveMmaINS1_34MainloopSm90TmaGmmaWarpSpecializedILi2ENS5_IJNS4_1CILi1EEESB_SB_EEENS1_35KernelTmaWarpSpecializedCooperativeEEENS5_IJNSA_ILi256EEENSA_ILi64EEESG_EEEaNS5_IJlSB_lEEEaSI_NS4_8TiledMMAINS4_8MMA_AtomIJNS4_4SM904GMMA26MMA_64x64x32_S32S8S8_SS_TNEEEENS4_6LayoutINS5_IJNSA_ILi2EEESB_SB_EEENS5_IJSB_NSA_ILi0EEESS_EEEEENS5_IJNS4_10UnderscoreESV_SV_EEEEENS4_13SM90_TMA_LOADENS4_14ComposedLayoutINS4_7SwizzleILi2ELi4ELi3EEENS4_18smem_ptr_flag_bitsILi8EEENSP_INS5_IJNSA_ILi8EEESG_EEENS5_IJSG_SB_EEEEEEEvNS4_8identityESY_S18_vS19_EENS_8epilogue10collective6detail29Sm90TmaWarpSpecializedAdapterINS1C_15DefaultEpilogueIaSI_SI_NS1B_6thread17LinearCombinationIaLi1EiiLNS1G_9ScaleType4KindE0ELNS_15FloatRoundStyleE2EaEENS1_15EpilogueDefaultEEEEEvvEEEEvNT_6ParamsE)
        /*0014*/ 	.word	0x00000000


	//----- nvinfo : EIATTR_MIN_STACK_SIZE
	.align		4
.L_17:
        /*0018*/ 	.byte	0x04, 0x12
        /*001a*/ 	.short	(.L_19 - .L_18)
	.align		4
.L_18:
        /*001c*/ 	.word	index@(_ZN7cutlass13device_kernelINS_4gemm6kernel13GemmUniversalIN4cute5tupleIJiiiiEEENS1_10collective13CollectiveMmaINS1_34MainloopSm90TmaGmmaWarpSpecializedILi2ENS5_IJNS4_1CILi1EEESB_SB_EEENS1_35KernelTmaWarpSpecializedCooperativeEEENS5_IJNSA_ILi256EEENSA_ILi64EEESG_EEEaNS5_IJlSB_lEEEaSI_NS4_8TiledMMAINS4_8MMA_AtomIJNS4_4SM904GMMA26MMA_64x64x32_S32S8S8_SS_TNEEEENS4_6LayoutINS5_IJNSA_ILi2EEESB_SB_EEENS5_IJSB_NSA_ILi0EEESS_EEEEENS5_IJNS4_10UnderscoreESV_SV_EEEEENS4_13SM90_TMA_LOADENS4_14ComposedLayoutINS4_7SwizzleILi2ELi4ELi3EEENS4_18smem_ptr_flag_bitsILi8EEENSP_INS5_IJNSA_ILi8EEESG_EEENS5_IJSG_SB_EEEEEEEvNS4_8identityESY_S18_vS19_EENS_8epilogue10collective6detail29Sm90TmaWarpSpecializedAdapterINS1C_15DefaultEpilogueIaSI_SI_NS1B_6thread17LinearCombinationIaLi1EiiLNS1G_9ScaleType4KindE0ELNS_15FloatRoundStyleE2EaEENS1_15EpilogueDefaultEEEEEvvEEEEvNT_6ParamsE)
        /*0020*/ 	.word	0x00000000
.L_19:


//--------------------- .nv.compat                --------------------------
	.section	.nv.compat,"",@"SHT_CUDA_COMPAT_INFO"
	.align	4
        /*0000*/ 	.byte	0x02, 0x09, 0x01, 0x00, 0x02, 0x02, 0x04, 0x00, 0x02, 0x05, 0x05, 0x00, 0x03, 0x07, 0x01, 0x01
        /*0010*/ 	.byte	0x02, 0x03, 0x01, 0x00, 0x02, 0x06, 0x01, 0x00, 0x04, 0x0b, 0x08, 0x00, 0x00, 0x00, 0x00, 0x00
        /*0020*/ 	.byte	0x00, 0x00, 0x00, 0x00


//--------------------- .nv.info._ZN7cutlass13device_kernelINS_4gemm6kernel13GemmUniversalIN4cute5tupleIJiiiiEEENS1_10collective13CollectiveMmaINS1_34MainloopSm90TmaGmmaWarpSpecializedILi2ENS5_IJNS4_1CILi1EEESB_SB_EEENS1_35KernelTmaWarpSpecializedCooperativeEEENS5_IJNSA_ILi256EEENSA_ILi64EEESG_EEEaNS5_IJlSB_lEEEaSI_NS4_8TiledMMAINS4_8MMA_AtomIJNS4_4SM904GMMA26MMA_64x64x32_S32S8S8_SS_TNEEEENS4_6LayoutINS5_IJNSA_ILi2EEESB_SB_EEENS5_IJSB_NSA_ILi0EEESS_EEEEENS5_IJNS4_10UnderscoreESV_SV_EEEEENS4_13SM90_TMA_LOADENS4_14ComposedLayoutINS4_7SwizzleILi2ELi4ELi3EEENS4_18smem_ptr_flag_bitsILi8EEENSP_INS5_IJNSA_ILi8EEESG_EEENS5_IJSG_SB_EEEEEEEvNS4_8identityESY_S18_vS19_EENS_8epilogue10collective6detail29Sm90TmaWarpSpecializedAdapterINS1C_15DefaultEpilogueIaSI_SI_NS1B_6thread17LinearCombinationIaLi1EiiLNS1G_9ScaleType4KindE0ELNS_15FloatRoundStyleE2EaEENS1_15EpilogueDefaultEEEEEvvEEEEvNT_6ParamsE --------------------------
	.section	.nv.info._ZN7cutlass13device_kernelINS_4gemm6kernel13GemmUniversalIN4cute5tupleIJiiiiEEENS1_10collective13CollectiveMmaINS1_34MainloopSm90TmaGmmaWarpSpecializedILi2ENS5_IJNS4_1CILi1EEESB_SB_EEENS1_35KernelTmaWarpSpecializedCooperativeEEENS5_IJNSA_ILi256EEENSA_ILi64EEESG_EEEaNS5_IJlSB_lEEEaSI_NS4_8TiledMMAINS4_8MMA_AtomIJNS4_4SM904GMMA26MMA_64x64x32_S32S8S8_SS_TNEEEENS4_6LayoutINS5_IJNSA_ILi2EEESB_SB_EEENS5_IJSB_NSA_ILi0EEESS_EEEEENS5_IJNS4_10UnderscoreESV_SV_EEEEENS4_13SM90_TMA_LOADENS4_14ComposedLayoutINS4_7SwizzleILi2ELi4ELi3EEENS4_18smem_ptr_flag_bitsILi8EEENSP_INS5_IJNSA_ILi8EEESG_EEENS5_IJSG_SB_EEEEEEEvNS4_8identityESY_S18_vS19_EENS_8epilogue10collective6detail29Sm90TmaWarpSpecializedAdapterINS1C_15DefaultEpilogueIaSI_SI_NS1B_6thread17LinearCombinationIaLi1EiiLNS1G_9ScaleType4KindE0ELNS_15FloatRoundStyleE2EaEENS1_15EpilogueDefaultEEEEEvvEEEEvNT_6ParamsE,"",@"SHT_CUDA_INFO"
	.sectionflags	@""
	.align	4


	//----- nvinfo : EIATTR_CUDA_API_VERSION
	.align		4
        /*0000*/ 	.byte	0x04, 0x37
        /*0002*/ 	.short	(.L_21 - .L_20)
.L_20:
        /*0004*/ 	.word	0x00000082


	//----- nvinfo : EIATTR_KPARAM_INFO
	.align		4
.L_21:
        /*0008*/ 	.byte	0x04, 0x17
        /*000a*/ 	.short	(.L_23 - .L_22)
.L_22:
        /*000c*/ 	.word	0x00000000
        /*0010*/ 	.short	0x0000
        /*0012*/ 	.short	0x0070
        /*0014*/ 	.byte	0x00, 0xf0, 0x01, 0x10


	//----- nvinfo : EIATTR_SPARSE_MMA_MASK
	.align		4
.L_23:
        /*0018*/ 	.byte	0x03, 0x50
        /*001a*/ 	.short	0x0000


	//----- nvinfo : EIATTR_MAXREG_COUNT
	.align		4
        /*001c*/ 	.byte	0x03, 0x1b
        /*001e*/ 	.short	0x00a8


	//----- nvinfo : EIATTR_NUM_BARRIERS
	.align		4
        /*0020*/ 	.byte	0x02, 0x4c
        /*0022*/ 	.byte	0x01
	.zero		1


	//----- nvinfo : EIATTR_EXTERNS
	.align		4
        /*0024*/ 	.byte	0x04, 0x0f
        /*0026*/ 	.short	(.L_25 - .L_24)


	//   ....[0]....
	.align		4
.L_24:
        /*0028*/ 	.word	index@(__assertfail)


	//----- nvinfo : EIATTR_MERCURY_ISA_VERSION
	.align		4
.L_25:
        /*002c*/ 	.byte	0x03, 0x5f
        /*002e*/ 	.short	0x0101


	//----- nvinfo : EIATTR_INT_WARP_WIDE_INSTR_OFFSETS
	.align		4
        /*0030*/ 	.byte	0x04, 0x31
        /*0032*/ 	.short	(.L_27 - .L_26)


	//   ....[0]....
.L_26:
        /*0034*/ 	.word	0x00000370


	//   ....[1]....
        /*0038*/ 	.word	0x00000380


	//   ....[2]....
        /*003c*/ 	.word	0x000004a0


	//----- nvinfo : EIATTR_COOP_GROUP_MASK_REGIDS
	.align		4
.L_27:
        /*0040*/ 	.byte	0x04, 0x29
        /*0042*/ 	.short	(.L_29 - .L_28)


	//   ....[0]....
.L_28:
        /*0044*/ 	.word	0xffffffff


	//   ....[1]....
        /*0048*/ 	.word	0xffffffff


	//   ....[2]....
        /*004c*/ 	.word	0xffffffff


	//   ....[3]....
        /*0050*/ 	.word	0xffffffff


	//   ....[4]....
        /*0054*/ 	.word	0xffffffff


	//----- nvinfo : EIATTR_COOP_GROUP_INSTR_OFFSETS
	.align		4
.L_29:
        /*0058*/ 	.byte	0x04, 0x28
        /*005a*/ 	.short	(.L_31 - .L_30)


	//   ....[0]....
.L_30:
        /*005c*/ 	.word	0x00000060


	//   ....[1]....
        /*0060*/ 	.word	0x00000070


	//   ....[2]....
        /*0064*/ 	.word	0x00000130


	//   ....[3]....
        /*0068*/ 	.word	0x00000280


	//   ....[4]....
        /*006c*/ 	.word	0x00001130


	//----- nvinfo : EIATTR_REG_RECONFIG
	.align		4
.L_31:
        /*0070*/ 	.byte	0x01, 0x54
	.zero		2


	//----- nvinfo : EIATTR_SYSCALL_OFFSETS
	.align		4
        /*0074*/ 	.byte	0x04, 0x46
        /*0076*/ 	.short	(.L_33 - .L_32)


	//   ....[0]....
.L_32:
        /*0078*/ 	.word	0x00001320


	//----- nvinfo : EIATTR_MBARRIER_INSTR_OFFSETS
	.align		4
.L_33:
        /*007c*/ 	.byte	0x04, 0x39
        /*007e*/ 	.short	(.L_35 - .L_34)


	//   ....[0]....
.L_34:
        /*0080*/ 	.word	0x00000230
        /*0084*/ 	.word	0x000000ff
        /*0088*/ 	.word	0x00000000
        /*008c*/ 	.short	0x0100
        /*008e*/ 	.byte	0x08
	.zero		1


	//   ....[1]....
        /*0090*/ 	.word	0x00000240
        /*0094*/ 	.word	0x000000ff
        /*0098*/ 	.word	0x00000010
        /*009c*/ 	.short	0x0100
        /*009e*/ 	.byte	0x08
	.zero		1


	//   ....[2]....
        /*00a0*/ 	.word	0x00000250
        /*00a4*/ 	.word	0x000000ff
        /*00a8*/ 	.word	0x00000008
        /*00ac*/ 	.short	0x0100
        /*00ae*/ 	.byte	0x08
	.zero		1


	//   ....[3]....
        /*00b0*/ 	.word	0x00000260
        /*00b4*/ 	.word	0x000000ff
        /*00b8*/ 	.word	0x00000018
        /*00bc*/ 	.short	0x0100
        /*00be*/ 	.byte	0x08
	.zero		1


	//   ....[4]....
        /*00c0*/ 	.word	0x00000520
        /*00c4*/ 	.word	0x000000ff
        /*00c8*/ 	.word	0x00000030
        /*00cc*/ 	.short	0x0100
        /*00ce*/ 	.byte	0x08
	.zero		1


	//   ....[5]....
        /*00d0*/ 	.word	0x00000580
        /*00d4*/ 	.word	0x000000ff
        /*00d8*/ 	.word	0x00000038
        /*00dc*/ 	.short	0x0100
        /*00de*/ 	.byte	0x08
	.zero		1


	//   ....[6]....
        /*00e0*/ 	.word	0x000013f0
        /*00e4*/ 	.word	0x00000003
        /*00e8*/ 	.word	0x00000000
        /*00ec*/ 	.short	0x010a
        /*00ee*/ 	.byte	0x3f
	.zero		1


	//   ....[7]....
        /*00f0*/ 	.word	0x00001450
        /*00f4*/ 	.word	0x00000003
        /*00f8*/ 	.word	0x00000000
        /*00fc*/ 	.short	0x010a
        /*00fe*/ 	.byte	0x3f
	.zero		1


	//   ....[8]....
        /*0100*/ 	.word	0x000017b0
        /*0104*/ 	.word	0x00000005
        /*0108*/ 	.word	0x00000000
        /*010c*/ 	.short	0x010a
        /*010e*/ 	.byte	0x3f
	.zero		1


	//   ....[9]....
        /*0110*/ 	.word	0x000017f0
        /*0114*/ 	.word	0x00000005
        /*0118*/ 	.word	0x00000000
        /*011c*/ 	.short	0x010a
        /*011e*/ 	.byte	0x3f
	.zero		1


	//   ....[10]....
        /*0120*/ 	.word	0x00001a30
        /*0124*/ 	.word	0x00000004
        /*0128*/ 	.word	0x00000000
        /*012c*/ 	.short	0x0101
        /*012e*/ 	.byte	0x3f
	.zero		1


	//   ....[11]....
        /*0130*/ 	.word	0x00001bd0
        /*0134*/ 	.word	0x00000000
        /*0138*/ 	.word	0x00000000
        /*013c*/ 	.short	0x0101
        /*013e*/ 	.byte	0x3f
	.zero		1


	//   ....[12]....
        /*0140*/ 	.word	0x000060d0
        /*0144*/ 	.word	0x0000000e
        /*0148*/ 	.word	0x00000010
        /*014c*/ 	.short	0x010a
        /*014e*/ 	.byte	0x3f
	.zero		1


	//   ....[13]....
        /*0150*/ 	.word	0x00006490
        /*0154*/ 	.word	0x00000005
        /*0158*/ 	.word	0x00000038
        /*015c*/ 	.short	0x0101
        /*015e*/ 	.byte	0x3f
	.zero		1


	//   ....[14]....
        /*0160*/ 	.word	0x00006ba0
        /*0164*/ 	.word	0x00000007
        /*0168*/ 	.word	0x00000000
        /*016c*/ 	.short	0x010a
        /*016e*/ 	.byte	0x3f
	.zero		1


	//   ....[15]....
        /*0170*/ 	.word	0x00006c20
        /*0174*/ 	.word	0x00000003
        /*0178*/ 	.word	0x00000000
        /*017c*/ 	.short	0x010a
        /*017e*/ 	.byte	0x3f
	.zero		1


	//   ....[16]....
        /*0180*/ 	.word	0x00006c80
        /*0184*/ 	.word	0x00000003
        /*0188*/ 	.word	0x00000000
        /*018c*/ 	.short	0x010a
        /*018e*/ 	.byte	0x3f
	.zero		1


	//   ....[17]....
        /*0190*/ 	.word	0x00006cd0
        /*0194*/ 	.word	0x00000005
        /*0198*/ 	.word	0x00000000
        /*019c*/ 	.short	0x010a
        /*019e*/ 	.byte	0x3f
	.zero		1


	//   ....[18]....
        /*01a0*/ 	.word	0x00006da0
        /*01a4*/ 	.word	0x0000000e
        /*01a8*/ 	.word	0x00000010
        /*01ac*/ 	.short	0x010a
        /*01ae*/ 	.byte	0x3f
	.zero		1


	//   ....[19]....
        /*01b0*/ 	.word	0x00006e70
        /*01b4*/ 	.word	0x00000007
        /*01b8*/ 	.word	0x00000000
        /*01bc*/ 	.short	0x010a
        /*01be*/ 	.byte	0x3f
	.zero		1


	//----- nvinfo : EIATTR_NUM_MBARRIERS
	.align		4
.L_35:
        /*01c0*/ 	.byte	0x03, 0x38
        /*01c2*/ 	.short	0x0006


	//----- nvinfo : EIATTR_EXIT_INSTR_OFFSETS
	.align		4
        /*01c4*/ 	.byte	0x04, 0x1c
        /*01c6*/ 	.short	(.L_37 - .L_36)


	//   ....[0]....
.L_36:
        /*01c8*/ 	.word	0x00000620


	//   ....[1]....
        /*01cc*/ 	.word	0x00000ef0


	//   ....[2]....
        /*01d0*/ 	.word	0x000057b0


	//   ....[3]....
        /*01d4*/ 	.word	0x00005de0


	//   ....[4]....
        /*01d8*/ 	.word	0x00006c70


	//----- nvinfo : EIATTR_MAX_THREADS
	.align		4
.L_37:
        /*01dc*/ 	.byte	0x04, 0x05
        /*01de*/ 	.short	(.L_39 - .L_38)
.L_38:
        /*01e0*/ 	.word	0x00000180
        /*01e4*/ 	.word	0x00000001
        /*01e8*/ 	.word	0x00000001


	//----- nvinfo : EIATTR_CRS_STACK_SIZE
	.align		4
.L_39:
        /*01ec*/ 	.byte	0x04, 0x1e
        /*01ee*/ 	.short	(.L_41 - .L_40)
.L_40:
        /*01f0*/ 	.word	0x00000000


	//----- nvinfo : EIATTR_CBANK_PARAM_SIZE
	.align		4
.L_41:
        /*01f4*/ 	.byte	0x03, 0x19
        /*01f6*/ 	.short	0x0470


	//----- nvinfo : EIATTR_PARAM_CBANK
	.align		4
        /*01f8*/ 	.byte	0x04, 0x0a
        /*01fa*/ 	.short	(.L_43 - .L_42)
	.align		4
.L_42:
        /*01fc*/ 	.word	index@(.nv.constant0._ZN7cutlass13device_kernelINS_4gemm6kernel13GemmUniversalIN4cute5tupleIJiiiiEEENS1_10collective13CollectiveMmaINS1_34MainloopSm90TmaGmmaWarpSpecializedILi2ENS5_IJNS4_1CILi1EEESB_SB_EEENS1_35KernelTmaWarpSpecializedCooperativeEEENS5_IJNSA_ILi256EEENSA_ILi64EEESG_EEEaNS5_IJlSB_lEEEaSI_NS4_8TiledMMAINS4_8MMA_AtomIJNS4_4SM904GMMA26MMA_64x64x32_S32S8S8_SS_TNEEEENS4_6LayoutINS5_IJNSA_ILi2EEESB_SB_EEENS5_IJSB_NSA_ILi0EEESS_EEEEENS5_IJNS4_10UnderscoreESV_SV_EEEEENS4_13SM90_TMA_LOADENS4_14ComposedLayoutINS4_7SwizzleILi2ELi4ELi3EEENS4_18smem_ptr_flag_bitsILi8EEENSP_INS5_IJNSA_ILi8EEESG_EEENS5_IJSG_SB_EEEEEEEvNS4_8identityESY_S18_vS19_EENS_8epilogue10collective6detail29Sm90TmaWarpSpecializedAdapterINS1C_15DefaultEpilogueIaSI_SI_NS1B_6thread17LinearCombinationIaLi1EiiLNS1G_9ScaleType4KindE0ELNS_15FloatRoundStyleE2EaEENS1_15EpilogueDefaultEEEEEvvEEEEvNT_6ParamsE)
        /*0200*/ 	.short	0x0210
        /*0202*/ 	.short	0x0470


	//----- nvinfo : EIATTR_SW_WAR
	.align		4
.L_43:
        /*0204*/ 	.byte	0x04, 0x36
        /*0206*/ 	.short	(.L_45 - .L_44)
.L_44:
        /*0208*/ 	.word	0x00000008
.L_45:


//--------------------- .nv.callgraph             --------------------------
	.section	.nv.callgraph,"",@"SHT_CUDA_CALLGRAPH"
	.align	4
	.sectionentsize	8
	.align		4
        /*0000*/ 	.word	0x00000000
	.align		4
        /*0004*/ 	.word	0xffffffff
	.align		4
        /*0008*/ 	.word	index@(_ZN7cutlass13device_kernelINS_4gemm6kernel13GemmUniversalIN4cute5tupleIJiiiiEEENS1_10collective13CollectiveMmaINS1_34MainloopSm90TmaGmmaWarpSpecializedILi2ENS5_IJNS4_1CILi1EEESB_SB_EEENS1_35KernelTmaWarpSpecializedCooperativeEEENS5_IJNSA_ILi256EEENSA_ILi64EEESG_EEEaNS5_IJlSB_lEEEaSI_NS4_8TiledMMAINS4_8MMA_AtomIJNS4_4SM904GMMA26MMA_64x64x32_S32S8S8_SS_TNEEEENS4_6LayoutINS5_IJNSA_ILi2EEESB_SB_EEENS5_IJSB_NSA_ILi0EEESS_EEEEENS5_IJNS4_10UnderscoreESV_SV_EEEEENS4_13SM90_TMA_LOADENS4_14ComposedLayoutINS4_7SwizzleILi2ELi4ELi3EEENS4_18smem_ptr_flag_bitsILi8EEENSP_INS5_IJNSA_ILi8EEESG_EEENS5_IJSG_SB_EEEEEEEvNS4_8identityESY_S18_vS19_EENS_8epilogue10collective6detail29Sm90TmaWarpSpecializedAdapterINS1C_15DefaultEpilogueIaSI_SI_NS1B_6thread17LinearCombinationIaLi1EiiLNS1G_9ScaleType4KindE0ELNS_15FloatRoundStyleE2EaEENS1_15EpilogueDefaultEEEEEvvEEEEvNT_6ParamsE)
	.align		4
        /*000c*/ 	.word	index@(__assertfail)
	.align		4
        /*0010*/ 	.word	0x00000000
	.align		4
        /*0014*/ 	.word	0xfffffffe
	.align		4
        /*0018*/ 	.word	0x00000000
	.align		4
        /*001c*/ 	.word	0xfffffffd
	.align		4
        /*0020*/ 	.word	0x00000000
	.align		4
        /*0024*/ 	.word	0xfffffffc


//--------------------- .nv.constant4             --------------------------
	.section	.nv.constant4,"a",@progbits
	.align	8
	.align		8
.nv.constant4:
        /*0000*/ 	.dword	__assertfail
	.align		8
        /*0008*/ 	.dword	__unnamed_1
	.align		8
        /*0010*/ 	.dword	_ZN40_INTERNAL_3cc8e3a7_4_k_cu_c1164e56_251954cuda3std3__45__cpo5beginE
	.align		8
        /*0018*/ 	.dword	_ZN40_INTERNAL_3cc8e3a7_4_k_cu_c1164e56_251954cuda3std3__45__cpo3endE
	.align		8
        /*0020*/ 	.dword	_ZN40_INTERNAL_3cc8e3a7_4_k_cu_c1164e56_251954cuda3std3__45__cpo6cbeginE
	.align		8
        /*0028*/ 	.dword	_ZN40_INTERNAL_3cc8e3a7_4_k_cu_c1164e56_251954cuda3std3__45__cpo4cendE
	.align		8
        /*0030*/ 	.dword	_ZN40_INTERNAL_3cc8e3a7_4_k_cu_c1164e56_251954cuda3std3__442_GLOBAL__N__3cc8e3a7_4_k_cu_c1164e56_251956ignoreE
	.align		8
        /*0038*/ 	.dword	_ZN40_INTERNAL_3cc8e3a7_4_k_cu_c1164e56_251954cuda3std3__419piecewise_constructE
	.align		8
        /*0040*/ 	.dword	_ZN40_INTERNAL_3cc8e3a7_4_k_cu_c1164e56_251954cuda3std3__48in_placeE
	.align		8
        /*0048*/ 	.dword	_ZN40_INTERNAL_3cc8e3a7_4_k_cu_c1164e56_251954cuda3std6ranges3__45__cpo4swapE
	.align		8
        /*0050*/ 	.dword	_ZN40_INTERNAL_3cc8e3a7_4_k_cu_c1164e56_251954cuda3std6ranges3__45__cpo9iter_moveE
	.align		8
        /*0058*/ 	.dword	_ZN40_INTERNAL_3cc8e3a7_4_k_cu_c1164e56_251954cute7productE
	.align		8
        /*0060*/ 	.dword	_ZN40_INTERNAL_3cc8e3a7_4_k_cu_c1164e56_251954cute1_E
	.align		8
        /*0068*/ 	.dword	$str$22
	.align		8
        /*0070*/ 	.dword	$str$23


//--------------------- .text._ZN7cutlass13device_kernelINS_4gemm6kernel13GemmUniversalIN4cute5tupleIJiiiiEEENS1_10collective13CollectiveMmaINS1_34MainloopSm90TmaGmmaWarpSpecializedILi2ENS5_IJNS4_1CILi1EEESB_SB_EEENS1_35KernelTmaWarpSpecializedCooperativeEEENS5_IJNSA_ILi256EEENSA_ILi64EEESG_EEEaNS5_IJlSB_lEEEaSI_NS4_8TiledMMAINS4_8MMA_AtomIJNS4_4SM904GMMA26MMA_64x64x32_S32S8S8_SS_TNEEEENS4_6LayoutINS5_IJNSA_ILi2EEESB_SB_EEENS5_IJSB_NSA_ILi0EEESS_EEEEENS5_IJNS4_10UnderscoreESV_SV_EEEEENS4_13SM90_TMA_LOADENS4_14ComposedLayoutINS4_7SwizzleILi2ELi4ELi3EEENS4_18smem_ptr_flag_bitsILi8EEENSP_INS5_IJNSA_ILi8EEESG_EEENS5_IJSG_SB_EEEEEEEvNS4_8identityESY_S18_vS19_EENS_8epilogue10collective6detail29Sm90TmaWarpSpecializedAdapterINS1C_15DefaultEpilogueIaSI_SI_NS1B_6thread17LinearCombinationIaLi1EiiLNS1G_9ScaleType4KindE0ELNS_15FloatRoundStyleE2EaEENS1_15EpilogueDefaultEEEEEvvEEEEvNT_6ParamsE --------------------------
	.section	.text._ZN7cutlass13device_kernelINS_4gemm6kernel13GemmUniversalIN4cute5tupleIJiiiiEEENS1_10collective13CollectiveMmaINS1_34MainloopSm90TmaGmmaWarpSpecializedILi2ENS5_IJNS4_1CILi1EEESB_SB_EEENS1_35KernelTmaWarpSpecializedCooperativeEEENS5_IJNSA_ILi256EEENSA_ILi64EEESG_EEEaNS5_IJlSB_lEEEaSI_NS4_8TiledMMAINS4_8MMA_AtomIJNS4_4SM904GMMA26MMA_64x64x32_S32S8S8_SS_TNEEEENS4_6LayoutINS5_IJNSA_ILi2EEESB_SB_EEENS5_IJSB_NSA_ILi0EEESS_EEEEENS5_IJNS4_10UnderscoreESV_SV_EEEEENS4_13SM90_TMA_LOADENS4_14ComposedLayoutINS4_7SwizzleILi2ELi4ELi3EEENS4_18smem_ptr_flag_bitsILi8EEENSP_INS5_IJNSA_ILi8EEESG_EEENS5_IJSG_SB_EEEEEEEvNS4_8identityESY_S18_vS19_EENS_8epilogue10collective6detail29Sm90TmaWarpSpecializedAdapterINS1C_15DefaultEpilogueIaSI_SI_NS1B_6thread17LinearCombinationIaLi1EiiLNS1G_9ScaleType4KindE0ELNS_15FloatRoundStyleE2EaEENS1_15EpilogueDefaultEEEEEvvEEEEvNT_6ParamsE,"ax",@progbits
	.align	128
.text._ZN7cutlass13device_kernelINS_4gemm6kernel13GemmUniversalIN4cute5tupleIJiiiiEEENS1_10collective13CollectiveMmaINS1_34MainloopSm90TmaGmmaWarpSpecializedILi2ENS5_IJNS4_1CILi1EEESB_SB_EEENS1_35KernelTmaWarpSpecializedCooperativeEEENS5_IJNSA_ILi256EEENSA_ILi64EEESG_EEEaNS5_IJlSB_lEEEaSI_NS4_8TiledMMAINS4_8MMA_AtomIJNS4_4SM904GMMA26MMA_64x64x32_S32S8S8_SS_TNEEEENS4_6LayoutINS5_IJNSA_ILi2EEESB_SB_EEENS5_IJSB_NSA_ILi0EEESS_EEEEENS5_IJNS4_10UnderscoreESV_SV_EEEEENS4_13SM90_TMA_LOADENS4_14ComposedLayoutINS4_7SwizzleILi2ELi4ELi3EEENS4_18smem_ptr_flag_bitsILi8EEENSP_INS5_IJNSA_ILi8EEESG_EEENS5_IJSG_SB_EEEEEEEvNS4_8identityESY_S18_vS19_EENS_8epilogue10collective6detail29Sm90TmaWarpSpecializedAdapterINS1C_15DefaultEpilogueIaSI_SI_NS1B_6thread17LinearCombinationIaLi1EiiLNS1G_9ScaleType4KindE0ELNS_15FloatRoundStyleE2EaEENS1_15EpilogueDefaultEEEEEvvEEEEvNT_6ParamsE:
        .type           _ZN7cutlass13device_kernelINS_4gemm6kernel13GemmUniversalIN4cute5tupleIJiiiiEEENS1_10collective13CollectiveMmaINS1_34MainloopSm90TmaGmmaWarpSpecializedILi2ENS5_IJNS4_1CILi1EEESB_SB_EEENS1_35KernelTmaWarpSpecializedCooperativeEEENS5_IJNSA_ILi256EEENSA_ILi64EEESG_EEEaNS5_IJlSB_lEEEaSI_NS4_8TiledMMAINS4_8MMA_AtomIJNS4_4SM904GMMA26MMA_64x64x32_S32S8S8_SS_TNEEEENS4_6LayoutINS5_IJNSA_ILi2EEESB_SB_EEENS5_IJSB_NSA_ILi0EEESS_EEEEENS5_IJNS4_10UnderscoreESV_SV_EEEEENS4_13SM90_TMA_LOADENS4_14ComposedLayoutINS4_7SwizzleILi2ELi4ELi3EEENS4_18smem_ptr_flag_bitsILi8EEENSP_INS5_IJNSA_ILi8EEESG_EEENS5_IJSG_SB_EEEEEEEvNS4_8identityESY_S18_vS19_EENS_8epilogue10collective6detail29Sm90TmaWarpSpecializedAdapterINS1C_15DefaultEpilogueIaSI_SI_NS1B_6thread17LinearCombinationIaLi1EiiLNS1G_9ScaleType4KindE0ELNS_15FloatRoundStyleE2EaEENS1_15EpilogueDefaultEEEEEvvEEEEvNT_6ParamsE,@function
        .size           _ZN7cutlass13device_kernelINS_4gemm6kernel13GemmUniversalIN4cute5tupleIJiiiiEEENS1_10collective13CollectiveMmaINS1_34MainloopSm90TmaGmmaWarpSpecializedILi2ENS5_IJNS4_1CILi1EEESB_SB_EEENS1_35KernelTmaWarpSpecializedCooperativeEEENS5_IJNSA_ILi256EEENSA_ILi64EEESG_EEEaNS5_IJlSB_lEEEaSI_NS4_8TiledMMAINS4_8MMA_AtomIJNS4_4SM904GMMA26MMA_64x64x32_S32S8S8_SS_TNEEEENS4_6LayoutINS5_IJNSA_ILi2EEESB_SB_EEENS5_IJSB_NSA_ILi0EEESS_EEEEENS5_IJNS4_10UnderscoreESV_SV_EEEEENS4_13SM90_TMA_LOADENS4_14ComposedLayoutINS4_7SwizzleILi2ELi4ELi3EEENS4_18smem_ptr_flag_bitsILi8EEENSP_INS5_IJNSA_ILi8EEESG_EEENS5_IJSG_SB_EEEEEEEvNS4_8identityESY_S18_vS19_EENS_8epilogue10collective6detail29Sm90TmaWarpSpecializedAdapterINS1C_15DefaultEpilogueIaSI_SI_NS1B_6thread17LinearCombinationIaLi1EiiLNS1G_9ScaleType4KindE0ELNS_15FloatRoundStyleE2EaEENS1_15EpilogueDefaultEEEEEvvEEEEvNT_6ParamsE,(.L_x_194 - _ZN7cutlass13device_kernelINS_4gemm6kernel13GemmUniversalIN4cute5tupleIJiiiiEEENS1_10collective13CollectiveMmaINS1_34MainloopSm90TmaGmmaWarpSpecializedILi2ENS5_IJNS4_1CILi1EEESB_SB_EEENS1_35KernelTmaWarpSpecializedCooperativeEEENS5_IJNSA_ILi256EEENSA_ILi64EEESG_EEEaNS5_IJlSB_lEEEaSI_NS4_8TiledMMAINS4_8MMA_AtomIJNS4_4SM904GMMA26MMA_64x64x32_S32S8S8_SS_TNEEEENS4_6LayoutINS5_IJNSA_ILi2EEESB_SB_EEENS5_IJSB_NSA_ILi0EEESS_EEEEENS5_IJNS4_10UnderscoreESV_SV_EEEEENS4_13SM90_TMA_LOADENS4_14ComposedLayoutINS4_7SwizzleILi2ELi4ELi3EEENS4_18smem_ptr_flag_bitsILi8EEENSP_INS5_IJNSA_ILi8EEESG_EEENS5_IJSG_SB_EEEEEEEvNS4_8identityESY_S18_vS19_EENS_8epilogue10collective6detail29Sm90TmaWarpSpecializedAdapterINS1C_15DefaultEpilogueIaSI_SI_NS1B_6thread17LinearCombinationIaLi1EiiLNS1G_9ScaleType4KindE0ELNS_15FloatRoundStyleE2EaEENS1_15EpilogueDefaultEEEEEvvEEEEvNT_6ParamsE)
        .other          _ZN7cutlass13device_kernelINS_4gemm6kernel13GemmUniversalIN4cute5tupleIJiiiiEEENS1_10collective13CollectiveMmaINS1_34MainloopSm90TmaGmmaWarpSpecializedILi2ENS5_IJNS4_1CILi1EEESB_SB_EEENS1_35KernelTmaWarpSpecializedCooperativeEEENS5_IJNSA_ILi256EEENSA_ILi64EEESG_EEEaNS5_IJlSB_lEEEaSI_NS4_8TiledMMAINS4_8MMA_AtomIJNS4_4SM904GMMA26MMA_64x64x32_S32S8S8_SS_TNEEEENS4_6LayoutINS5_IJNSA_ILi2EEESB_SB_EEENS5_IJSB_NSA_ILi0EEESS_EEEEENS5_IJNS4_10UnderscoreESV_SV_EEEEENS4_13SM90_TMA_LOADENS4_14ComposedLayoutINS4_7SwizzleILi2ELi4ELi3EEENS4_18smem_ptr_flag_bitsILi8EEENSP_INS5_IJNSA_ILi8EEESG_EEENS5_IJSG_SB_EEEEEEEvNS4_8identityESY_S18_vS19_EENS_8epilogue10collective6detail29Sm90TmaWarpSpecializedAdapterINS1C_15DefaultEpilogueIaSI_SI_NS1B_6thread17LinearCombinationIaLi1EiiLNS1G_9ScaleType4KindE0ELNS_15FloatRoundStyleE2EaEENS1_15EpilogueDefaultEEEEEvvEEEEvNT_6ParamsE,@"STO_CUDA_ENTRY STV_DEFAULT"
_ZN7cutlass13device_kernelINS_4gemm6kernel13GemmUniversalIN4cute5tupleIJiiiiEEENS1_10collective13CollectiveMmaINS1_34MainloopSm90TmaGmmaWarpSpecializedILi2ENS5_IJNS4_1CILi1EEESB_SB_EEENS1_35KernelTmaWarpSpecializedCooperativeEEENS5_IJNSA_ILi256EEENSA_ILi64EEESG_EEEaNS5_IJlSB_lEEEaSI_NS4_8TiledMMAINS4_8MMA_AtomIJNS4_4SM904GMMA26MMA_64x64x32_S32S8S8_SS_TNEEEENS4_6LayoutINS5_IJNSA_ILi2EEESB_SB_EEENS5_IJSB_NSA_ILi0EEESS_EEEEENS5_IJNS4_10UnderscoreESV_SV_EEEEENS4_13SM90_TMA_LOADENS4_14ComposedLayoutINS4_7SwizzleILi2ELi4ELi3EEENS4_18smem_ptr_flag_bitsILi8EEENSP_INS5_IJNSA_ILi8EEESG_EEENS5_IJSG_SB_EEEEEEEvNS4_8identityESY_S18_vS19_EENS_8epilogue10collective6detail29Sm90TmaWarpSpecializedAdapterINS1C_15DefaultEpilogueIaSI_SI_NS1B_6thread17LinearCombinationIaLi1EiiLNS1G_9ScaleType4KindE0ELNS_15FloatRoundStyleE2EaEENS1_15EpilogueDefaultEEEEEvvEEEEvNT_6ParamsE:
[----:B------:R-:W0:Y:S01]  /*0000*/  LDC R1, c[0x0][0x28] ;  /* 0x00000a00ff017b82 */ /* 0x000e220000000800 */
[----:B------:R-:W1:Y:S01]  /*0010*/  S2R R4, SR_TID.X ;  /* 0x0000000000047919 */ /* 0x000e620000002100 */
[----:B------:R-:W-:Y:S01]  /*0020*/  ELECT P0, URZ, PT ;  /* 0x00000000003f782f */ /* 0x000fe20003800000 */
[----:B------:R-:W-:Y:S01]  /*0030*/  BSSY B0, `(.L_x_0) ;  /* 0x000000f000007945 */ /* 0x000fe20003800000 */
[--C-:B-1----:R-:W-:Y:S02]  /*0040*/  SHF.R.U32.HI R0, RZ, 0x5, R4.reuse ;  /* 0x00000005ff007819 */ /* 0x102fe40000011604 */
[----:B------:R-:W-:-:S03]  /*0050*/  SHF.R.U32.HI R14, RZ, 0x7, R4 ;  /* 0x00000007ff0e7819 */ /* 0x000fc60000011604 */
[----:B------:R-:W1:Y:S04]  /*0060*/  SHFL.IDX PT, R5, R0, RZ, 0x1f ;  /* 0x00001fff00057589 */ /* 0x000e6800000e0000 */
[----:B------:R2:W3:Y:S01]  /*0070*/  SHFL.IDX PT, R10, R14, RZ, 0x1f ;  /* 0x00001fff0e0a7589 */ /* 0x0004e200000e0000 */
[----:B-1----:R-:W-:-:S13]  /*0080*/  ISETP.NE.OR P0, PT, R5, RZ, !P0 ;  /* 0x000000ff0500720c */ /* 0x002fda0004705670 */
[----:B0-23--:R-:W-:Y:S05]  /*0090*/  @P0 BRA `(.L_x_1) ;  /* 0x0000000000200947 */ /* 0x00dfea0003800000 */
[----:B------:R-:W-:Y:S02]  /*00a0*/  ULDC.64 UR4, c[0x0][0x198] ;  /* 0x0000660000047ab9 */ /* 0x000fe40000000a00 */
[----:B------:R-:W-:Y:S02]  /*00b0*/  UIADD3 UR6, UP0, UR4, 0xf0, URZ ;  /* 0x000000f004067890 */ /* 0x000fe4000ff1e03f */
[----:B------:R-:W-:Y:S02]  /*00c0*/  UIADD3 UR4, UP1, UR4, 0x1f0, URZ ;  /* 0x000001f004047890 */ /* 0x000fe4000ff3e03f */
[----:B------:R-:W-:Y:S02]  /*00d0*/  UIADD3.X UR7, URZ, UR5, URZ, UP0, !UPT ;  /* 0x000000053f077290 */ /* 0x000fe400087fe43f */
[----:B------:R-:W-:-:S07]  /*00e0*/  UIADD3.X UR5, URZ, UR5, URZ, UP1, !UPT ;  /* 0x000000053f057290 */ /* 0x000fce0008ffe43f */
[----:B------:R0:W-:Y:S02]  /*00f0*/  UTMACCTL.PF [UR6] ;  /* 0x00000000060079b9 */ /* 0x0001e40008040000 */
[----:B------:R0:W-:Y:S02]  /*0100*/  UTMACCTL.PF [UR4] ;  /* 0x00000000040079b9 */ /* 0x0001e40008040000 */
[----:B0-----:R-:W-:Y:S01]  /*0110*/  NOP ;  /* 0x0000000000007918 */ /* 0x001fe20000000000 */
.L_x_1:
[----:B------:R-:W-:Y:S05]  /*0120*/  BSYNC B0 ;  /* 0x0000000000007941 */ /* 0x000fea0003800000 */
.L_x_0:
[----:B------:R-:W0:Y:S02]  /*0130*/  SHFL.IDX PT, R2, R0, RZ, 0x1f ;  /* 0x00001fff00027589 */ /* 0x000e2400000e0000 */
[----:B0-----:R-:W-:-:S13]  /*0140*/  ISETP.NE.AND P0, PT, R2, RZ, PT ;  /* 0x000000ff0200720c */ /* 0x001fda0003f05270 */
[----:B------:R-:W-:Y:S05]  /*0150*/  @P0 BRA `(.L_x_2) ;  /* 0x0000000000480947 */ /* 0x000fea0003800000 */
[----:B------:R-:W0:Y:S01]  /*0160*/  S2UR UR8, SR_CgaCtaId ;  /* 0x00000000000879c3 */ /* 0x000e220000008800 */
[----:B------:R-:W-:Y:S01]  /*0170*/  UMOV UR4, 0x400 ;  /* 0x0000040000047882 */ /* 0x000fe20000000000 */
[----:B------:R-:W-:Y:S01]  /*0180*/  UMOV UR5, 0x1 ;  /* 0x0000000100057882 */ /* 0x000fe20000000000 */
[----:B------:R-:W-:Y:S01]  /*0190*/  UMOV UR6, 0x100 ;  /* 0x0000010000067882 */ /* 0x000fe20000000000 */
[----:B------:R-:W-:Y:S01]  /*01a0*/  ELECT P0, URZ, PT ;  /* 0x00000000003f782f */ /* 0x000fe20003800000 */
[----:B------:R-:W-:-:S04]  /*01b0*/  UIADD3 UR6, -UR6, 0x100000, URZ ;  /* 0x0010000006067890 */ /* 0x000fc8000fffe13f */
[----:B------:R-:W-:Y:S02]  /*01c0*/  USHF.L.U32 UR7, UR6, 0xb, URZ ;  /* 0x0000000b06077899 */ /* 0x000fe4000800063f */
[----:B------:R-:W-:Y:S02]  /*01d0*/  USHF.L.U32 UR6, UR6, 0x1, URZ ;  /* 0x0000000106067899 */ /* 0x000fe4000800063f */
[----:B0-----:R-:W-:Y:S02]  /*01e0*/  ULEA UR8, UR8, UR4, 0x18 ;  /* 0x0000000408087291 */ /* 0x001fe4000f8ec03f */
[----:B------:R-:W-:-:S04]  /*01f0*/  UIADD3 UR4, -UR5, 0x100000, URZ ;  /* 0x0010000005047890 */ /* 0x000fc8000fffe13f */
[----:B------:R-:W-:Y:S02]  /*0200*/  USHF.L.U32 UR5, UR4, 0xb, URZ ;  /* 0x0000000b04057899 */ /* 0x000fe4000800063f */
[----:B------:R-:W-:Y:S01]  /*0210*/  USHF.L.U32 UR4, UR4, 0x1, URZ ;  /* 0x0000000104047899 */ /* 0x000fe2000800063f */
[----:B------:R-:W0:Y:S11]  /*0220*/  FENCE.VIEW.ASYNC.S ;  /* 0x00000000000073c6 */ /* 0x000e360000000000 */
[----:B0-----:R0:W1:Y:S01]  /*0230*/  SYNCS.EXCH.64 URZ, [UR8], UR4 ;  /* 0x00000004083f75b2 */ /* 0x0010620008000100 */
[----:B------:R0:W2:Y:S01]  /*0240*/  SYNCS.EXCH.64 URZ, [UR8+0x10], UR6 ;  /* 0x00001006083f75b2 */ /* 0x0000a20008000100 */
[----:B------:R0:W3:Y:S01]  /*0250*/  SYNCS.EXCH.64 URZ, [UR8+0x8], UR4 ;  /* 0x00000804083f75b2 */ /* 0x0000e20008000100 */
[----:B------:R0:W4:Y:S01]  /*0260*/  SYNCS.EXCH.64 URZ, [UR8+0x18], UR6 ;  /* 0x00001806083f75b2 */ /* 0x0001220008000100 */
[----:B------:R-:W-:Y:S01]  /*0270*/  NOP ;  /* 0x0000000000007918 */ /* 0x000fe20000000000 */
.L_x_2:
[----:B------:R-:W5:Y:S01]  /*0280*/  SHFL.IDX PT, R0, R0, RZ, 0x1f ;  /* 0x00001fff00007589 */ /* 0x000f6200000e0000 */
[----:B------:R-:W-:Y:S01]  /*0290*/  ELECT P0, URZ, PT ;  /* 0x00000000003f782f */ /* 0x000fe20003800000 */
[----:B------:R-:W1:Y:S01]  /*02a0*/  LDC R2, c[0x0][0x65c] ;  /* 0x00019700ff027b82 */ /* 0x000e620000000800 */
[----:B0-----:R-:W-:Y:S01]  /*02b0*/  UMOV UR4, 0x20 ;  /* 0x0000002000047882 */ /* 0x001fe20000000000 */
[----:B------:R-:W0:Y:S01]  /*02c0*/  S2R R3, SR_CTAID.Y ;  /* 0x0000000000037919 */ /* 0x000e220000002600 */
[----:B------:R-:W-:Y:S01]  /*02d0*/  NOP ;  /* 0x0000000000007918 */ /* 0x000fe20000000000 */
[----:B------:R-:W-:Y:S01]  /*02e0*/  ISETP.NE.AND P2, PT, R10, RZ, PT ;  /* 0x000000ff0a00720c */ /* 0x000fe20003f45270 */
[----:B------:R-:W-:Y:S01]  /*02f0*/  NOP ;  /* 0x0000000000007918 */ /* 0x000fe20000000000 */
[----:B------:R-:W2:Y:S01]  /*0300*/  S2R R6, SR_CTAID.X ;  /* 0x0000000000067919 */ /* 0x000ea20000002500 */
[----:B------:R-:W-:Y:S01]  /*0310*/  IMAD.MOV.U32 R7, RZ, RZ, RZ ;  /* 0x000000ffff077224 */ /* 0x000fe200078e00ff */
[----:B-----5:R-:W-:-:S02]  /*0320*/  ISETP.NE.OR P0, PT, R0, RZ, !P0 ;  /* 0x000000ff0000720c */ /* 0x020fc40004705670 */
[----:B-1----:R-:W-:-:S04]  /*0330*/  ISETP.NE.AND P3, PT, R2, 0x1, PT ;  /* 0x000000010200780c */ /* 0x002fc80003f65270 */
[----:B------:R-:W-:Y:S02]  /*0340*/  P2R R0, PR, RZ, 0x8 ;  /* 0x00000008ff007803 */ /* 0x000fe40000000000 */
[----:B------:R-:W-:-:S04]  /*0350*/  SHF.R.S32.HI R0, RZ, 0x1f, R5 ;  /* 0x0000001fff007819 */ /* 0x000fc80000011405 */
[----:B------:R-:W-:Y:S01]  /*0360*/  LEA.HI R0, R0, R5, RZ, 0x2 ;  /* 0x0000000500007211 */ /* 0x000fe200078f10ff */
[----:B------:R-:W-:Y:S01]  /*0370*/  VOTEU.ALL UP0, P0 ;  /* 0x00000000003f7886 */ /* 0x000fe20000000000 */
[----:B------:R-:W-:Y:S01]  /*0380*/  VOTEU.ALL UP1, P0 ;  /* 0x00000000003f7886 */ /* 0x000fe20000020000 */
[----:B------:R-:W2:Y:S01]  /*0390*/  @P3 LDC R17, c[0x0][0x10] ;  /* 0x00000400ff113b82 */ /* 0x000ea20000000800 */
[----:B------:R-:W-:Y:S01]  /*03a0*/  LOP3.LUT R0, R0, 0xfffffffc, RZ, 0xc0, !PT ;  /* 0xfffffffc00007812 */ /* 0x000fe200078ec0ff */
[----:B0-----:R-:W-:Y:S01]  /*03b0*/  @P3 IMAD.MOV.U32 R8, RZ, RZ, R3 ;  /* 0x000000ffff083224 */ /* 0x001fe200078e0003 */
[----:B------:R-:W-:Y:S01]  /*03c0*/  @!UP0 UMOV UR6, 0x400 ;  /* 0x0000040000068882 */ /* 0x000fe20000000000 */
[----:B------:R-:W-:-:S04]  /*03d0*/  @!UP0 UIADD3 UR4, -UR4, 0x100000, URZ ;  /* 0x0010000004048890 */ /* 0x000fc8000fffe13f */
[----:B------:R-:W-:Y:S02]  /*03e0*/  @!UP0 USHF.L.U32 UR5, UR4, 0xb, URZ ;  /* 0x0000000b04058899 */ /* 0x000fe4000800063f */
[----:B------:R-:W-:Y:S01]  /*03f0*/  @!UP0 USHF.L.U32 UR4, UR4, 0x1, URZ ;  /* 0x0000000104048899 */ /* 0x000fe2000800063f */
[----:B------:R-:W-:Y:S02]  /*0400*/  @P3 IMAD.MOV.U32 R9, RZ, RZ, RZ ;  /* 0x000000ffff093224 */ /* 0x000fe400078e00ff */
[----:B------:R-:W-:Y:S01]  /*0410*/  IMAD.IADD R0, R5, 0x1, -R0 ;  /* 0x0000000105007824 */ /* 0x000fe200078e0a00 */
[----:B------:R-:W0:Y:S01]  /*0420*/  @!UP0 S2UR UR7, SR_CgaCtaId ;  /* 0x00000000000789c3 */ /* 0x000e220000008800 */
[----:B------:R-:W-:-:S03]  /*0430*/  @P3 IMAD.MOV.U32 R5, RZ, RZ, RZ ;  /* 0x000000ffff053224 */ /* 0x000fc600078e00ff */
[----:B------:R-:W-:-:S04]  /*0440*/  ISETP.NE.AND P1, PT, R0, 0x3, PT ;  /* 0x000000030000780c */ /* 0x000fc80003f25270 */
[----:B------:R-:W1:Y:S01]  /*0450*/  @!P3 LDC R11, c[0x0][0xc] ;  /* 0x00000300ff0bbb82 */ /* 0x000e620000000800 */
[----:B--2---:R-:W-:-:S04]  /*0460*/  @P3 IMAD.WIDE.U32 R16, R6, R17, R8 ;  /* 0x0000001106103225 */ /* 0x004fc800078e0008 */
[----:B------:R-:W-:Y:S01]  /*0470*/  @P3 IMAD.IADD R17, R17, 0x1, R5 ;  /* 0x0000000111113824 */ /* 0x000fe200078e0205 */
[----:B------:R-:W-:Y:S01]  /*0480*/  LOP3.LUT R5, R4, 0x7f, RZ, 0xc0, !PT ;  /* 0x0000007f04057812 */ /* 0x000fe200078ec0ff */
[----:B0-----:R-:W-:Y:S01]  /*0490*/  @!UP0 ULEA UR8, UR7, UR6, 0x18 ;  /* 0x0000000607088291 */ /* 0x001fe2000f8ec03f */
[----:B------:R-:W-:Y:S02]  /*04a0*/  VOTEU.ALL UP0, P0 ;  /* 0x00000000003f7886 */ /* 0x000fe40000000000 */
[----:B------:R-:W-:Y:S01]  /*04b0*/  ULDC UR6, c[0x0][0xc] ;  /* 0x0000030000067ab9 */ /* 0x000fe20000000800 */
[----:B------:R-:W-:Y:S01]  /*04c0*/  ISETP.EQ.OR P0, PT, R0, RZ, !P1 ;  /* 0x000000ff0000720c */ /* 0x000fe20004f02670 */
[----:B------:R-:W-:-:S03]  /*04d0*/  ULDC UR7, c[0x0][0x10] ;  /* 0x0000040000077ab9 */ /* 0x000fc60000000800 */
[C---:B------:R-:W-:Y:S01]  /*04e0*/  ISETP.EQ.AND P0, PT, R10.reuse, RZ, P0 ;  /* 0x000000ff0a00720c */ /* 0x040fe20000702270 */
[----:B------:R-:W-:Y:S02]  /*04f0*/  VIADD R10, R10, 0xffffffff ;  /* 0xffffffff0a0a7836 */ /* 0x000fe40000000000 */
[----:B-1----:R-:W-:Y:S01]  /*0500*/  @!P3 IMAD.WIDE.U32 R8, R11, R3, R6 ;  /* 0x000000030b08b225 */ /* 0x002fe200078e0006 */
[----:B------:R-:W0:Y:S02]  /*0510*/  FENCE.VIEW.ASYNC.S ;  /* 0x00000000000073c6 */ /* 0x000e240000000000 */
[----:B0-----:R-:W3:Y:S01]  /*0520*/  @!UP0 SYNCS.EXCH.64 URZ, [UR8+0x30], UR4 ;  /* 0x00003004083f85b2 */ /* 0x001ee20008000100 */
[----:B------:R-:W-:Y:S02]  /*0530*/  SEL R18, RZ, 0x1, !P0 ;  /* 0x00000001ff127807 */ /* 0x000fe40004000000 */
[----:B------:R-:W-:Y:S01]  /*0540*/  ISETP.GE.U32.AND P1, PT, R10, 0x2, PT ;  /* 0x000000020a00780c */ /* 0x000fe20003f26070 */
[----:B------:R-:W-:-:S02]  /*0550*/  @!P3 IMAD.MOV.U32 R16, RZ, RZ, R8 ;  /* 0x000000ffff10b224 */ /* 0x000fc400078e0008 */
[----:B------:R-:W-:Y:S01]  /*0560*/  @!P3 IMAD.MOV.U32 R17, RZ, RZ, R9 ;  /* 0x000000ffff11b224 */ /* 0x000fe200078e0009 */
[----:B------:R-:W-:Y:S01]  /*0570*/  SEL R18, R18, 0x2, P1 ;  /* 0x0000000212127807 */ /* 0x000fe20000800000 */
[----:B------:R0:W3:Y:S01]  /*0580*/  @!UP1 SYNCS.EXCH.64 URZ, [UR8+0x38], UR4 ;  /* 0x00003804083f95b2 */ /* 0x0000e20008000100 */
[----:B------:R-:W-:Y:S01]  /*0590*/  NOP ;  /* 0x0000000000007918 */ /* 0x000fe20000000000 */
[----:B0-----:R-:W-:-:S03]  /*05a0*/  UIMAD.WIDE.U32 UR4, UR6, UR7, URZ ;  /* 0x00000007060472a5 */ /* 0x001fc6000f8e003f */
[----:B------:R-:W-:Y:S02]  /*05b0*/  ULDC UR6, c[0x0][0x14] ;  /* 0x0000050000067ab9 */ /* 0x000fe40000000800 */
[----:B------:R-:W-:Y:S02]  /*05c0*/  UIMAD.WIDE.U32 UR36, UR4, UR6, URZ ;  /* 0x00000006042472a5 */ /* 0x000fe4000f8e003f */
[----:B------:R-:W-:-:S04]  /*05d0*/  UIMAD UR42, UR5, UR6, URZ ;  /* 0x00000006052a72a4 */ /* 0x000fc8000f8e023f */
[----:B------:R-:W-:Y:S01]  /*05e0*/  UIADD3 UR42, UR37, UR42, URZ ;  /* 0x0000002a252a7290 */ /* 0x000fe2000fffe03f */
[----:B---34-:R-:W-:Y:S06]  /*05f0*/  BAR.SYNC.DEFER_BLOCKING 0x0 ;  /* 0x0000000000007b1d */ /* 0x018fec0000010000 */
[----:B------:R-:W-:Y:S05]  /*0600*/  @!P2 BRA `(.L_x_3) ;  /* 0x00000050006ca947 */ /* 0x000fea0003800000 */
[----:B------:R-:W-:-:S13]  /*0610*/  ISETP.GT.U32.AND P0, PT, R10, 0x1, PT ;  /* 0x000000010a00780c */ /* 0x000fda0003f04070 */
[----:B------:R-:W-:Y:S05]  /*0620*/  @P0 EXIT ;  /* 0x000000000000094d */ /* 0x000fea0003800000 */
[----:B------:R-:W-:Y:S01]  /*0630*/  ULDC.64 UR4, c[0x0][0x650] ;  /* 0x0001940000047ab9 */ /* 0x000fe20000000a00 */
[----:B------:R-:W-:Y:S01]  /*0640*/  PRMT R0, RZ, 0x7610, R0 ;  /* 0x00007610ff007816 */ /* 0x000fe20000000000 */
[----:B------:R-:W-:Y:S01]  /*0650*/  IMAD.MOV.U32 R97, RZ, RZ, -0x1 ;  /* 0xffffffffff617424 */ /* 0x000fe200078e00ff */
[----:B------:R-:W-:Y:S01]  /*0660*/  ISETP.GE.U32.AND P0, PT, R16, UR4, PT ;  /* 0x0000000410007c0c */ /* 0x000fe2000bf06070 */
[----:B------:R-:W-:Y:S02]  /*0670*/  IMAD.MOV.U32 R98, RZ, RZ, -0x1 ;  /* 0xffffffffff627424 */ /* 0x000fe400078e00ff */
[----:B------:R-:W-:Y:S01]  /*0680*/  IMAD.MOV.U32 R19, RZ, RZ, -0x1 ;  /* 0xffffffffff137424 */ /* 0x000fe200078e00ff */
[----:B------:R-:W-:-:S13]  /*0690*/  ISETP.GE.U32.AND.EX P0, PT, R17, UR5, PT, P0 ;  /* 0x0000000511007c0c */ /* 0x000fda000bf06100 */
[----:B------:R-:W-:Y:S05]  /*06a0*/  @P0 BRA `(.L_x_4) ;  /* 0x0000000400580947 */ /* 0x000fea0003800000 */
[----:B------:R-:W0:Y:S01]  /*06b0*/  LDC.64 R20, c[0x0][0x628] ;  /* 0x00018a00ff147b82 */ /* 0x000e220000000a00 */
[----:B------:R-:W-:Y:S02]  /*06c0*/  IMAD.MOV.U32 R8, RZ, RZ, R16 ;  /* 0x000000ffff087224 */ /* 0x000fe400078e0010 */
[----:B------:R-:W-:-:S05]  /*06d0*/  IMAD.MOV.U32 R9, RZ, RZ, R17 ;  /* 0x000000ffff097224 */ /* 0x000fca00078e0011 */
[----:B------:R-:W1:Y:S08]  /*06e0*/  LDC R0, c[0x0][0x630] ;  /* 0x00018c00ff007b82 */ /* 0x000e700000000800 */
[----:B------:R-:W2:Y:S01]  /*06f0*/  LDC.64 R22, c[0x0][0x620] ;  /* 0x00018800ff167b82 */ /* 0x000ea20000000a00 */
[----:B0-----:R-:W-:-:S04]  /*0700*/  ISETP.NE.U32.AND P0, PT, R20, RZ, PT ;  /* 0x000000ff1400720c */ /* 0x001fc80003f05070 */
[----:B------:R-:W-:-:S13]  /*0710*/  ISETP.NE.AND.EX P0, PT, R21, RZ, PT, P0 ;  /* 0x000000ff1500720c */ /* 0x000fda0003f05300 */
[----:B-12---:R-:W-:Y:S05]  /*0720*/  @!P0 BRA `(.L_x_5) ;  /* 0x0000000000288947 */ /* 0x006fea0003800000 */
[----:B------:R-:W0:Y:S02]  /*0730*/  LDC R13, c[0x0][0x634] ;  /* 0x00018d00ff0d7b82 */ /* 0x000e240000000800 */
[----:B0-----:R-:W-:-:S05]  /*0740*/  IADD3 R13, P0, R16, R13, RZ ;  /* 0x0000000d100d7210 */ /* 0x001fca0007f1e0ff */
[----:B------:R-:W-:-:S04]  /*0750*/  IMAD.X R15, RZ, RZ, R17, P0 ;  /* 0x000000ffff0f7224 */ /* 0x000fc800000e0611 */
[----:B------:R-:W-:-:S04]  /*0760*/  IMAD.WIDE.U32 R8, R15, R20, RZ ;  /* 0x000000140f087225 */ /* 0x000fc800078e00ff */
[----:B------:R-:W-:-:S04]  /*0770*/  IMAD.WIDE.U32 R10, P0, R13, R21, R8 ;  /* 0x000000150d0a7225 */ /* 0x000fc80007800008 */
[----:B------:R-:W-:-:S04]  /*0780*/  IMAD.WIDE.U32 R8, R13, R20, RZ ;  /* 0x000000140d087225 */ /* 0x000fc800078e00ff */
[----:B------:R-:W-:Y:S01]  /*0790*/  IMAD.X R13, RZ, RZ, RZ, P0 ;  /* 0x000000ffff0d7224 */ /* 0x000fe200000e06ff */
[----:B------:R-:W-:Y:S01]  /*07a0*/  IADD3 RZ, P0, R9, R10, RZ ;  /* 0x0000000a09ff7210 */ /* 0x000fe20007f1e0ff */
[----:B------:R-:W-:-:S04]  /*07b0*/  IMAD.MOV.U32 R12, RZ, RZ, R11 ;  /* 0x000000ffff0c7224 */ /* 0x000fc800078e000b */
[----:B------:R-:W-:-:S08]  /*07c0*/  IMAD.WIDE.U32.X R8, R15, R21, R12, P0 ;  /* 0x000000150f087225 */ /* 0x000fd000000e040c */
.L_x_5:
[-CC-:B------:R-:W-:Y:S01]  /*07d0*/  SHF.R.U64 R25, R8, R0.reuse, R9.reuse ;  /* 0x0000000008197219 */ /* 0x180fe20000001209 */
[----:B------:R-:W0:Y:S01]  /*07e0*/  LDC R12, c[0x0][0x618] ;  /* 0x00018600ff0c7b82 */ /* 0x000e220000000800 */
[----:B------:R-:W-:Y:S01]  /*07f0*/  SHF.R.U32.HI R7, RZ, R0, R9 ;  /* 0x00000000ff077219 */ /* 0x000fe20000011609 */
[----:B------:R-:W-:Y:S01]  /*0800*/  ULDC UR4, c[0x0][0x150] ;  /* 0x0000540000047ab9 */ /* 0x000fe20000000800 */
[----:B------:R-:W-:Y:S02]  /*0810*/  IADD3 R11, P0, RZ, -R25, RZ ;  /* 0x80000019ff0b7210 */ /* 0x000fe40007f1e0ff */
[----:B------:R-:W-:-:S03]  /*0820*/  I2FP.F32.U32 R0, R6 ;  /* 0x0000000600007245 */ /* 0x000fc60000201000 */
[----:B------:R-:W1:Y:S01]  /*0830*/  LDC.64 R30, c[0x0][0x640] ;  /* 0x00019000ff1e7b82 */ /* 0x000e620000000a00 */
[----:B------:R-:W-:Y:S02]  /*0840*/  IMAD.X R13, RZ, RZ, ~R7, P0 ;  /* 0x000000ffff0d7224 */ /* 0x000fe400000e0e07 */
[----:B------:R-:W-:Y:S01]  /*0850*/  FMUL R0, R0, UR4 ;  /* 0x0000000400007c20 */ /* 0x000fe20008400000 */
[----:B------:R-:W-:Y:S01]  /*0860*/  IMAD.WIDE.U32 R8, R11, R22, R16 ;  /* 0x000000160b087225 */ /* 0x000fe200078e0010 */
[----:B------:R-:W-:-:S03]  /*0870*/  ULDC UR4, c[0x0][0x154] ;  /* 0x0000550000047ab9 */ /* 0x000fc60000000800 */
[----:B------:R-:W-:Y:S01]  /*0880*/  IMAD R10, R13, R22, RZ ;  /* 0x000000160d0a7224 */ /* 0x000fe200078e02ff */
[----:B------:R-:W2:Y:S01]  /*0890*/  LDC R7, c[0x0][0x144] ;  /* 0x00005100ff077b82 */ /* 0x000ea20000000800 */
[----:B------:R-:W3:Y:S02]  /*08a0*/  F2I.U32.TRUNC.NTZ R0, R0 ;  /* 0x0000000000007305 */ /* 0x000ee4000020f000 */
[----:B------:R-:W-:-:S04]  /*08b0*/  IMAD R11, R11, R23, R10 ;  /* 0x000000170b0b7224 */ /* 0x000fc800078e020a */
[----:B------:R-:W-:Y:S01]  /*08c0*/  IMAD.IADD R9, R9, 0x1, R11 ;  /* 0x0000000109097824 */ /* 0x000fe200078e020b */
[----:B------:R-:W4:Y:S01]  /*08d0*/  LDC R24, c[0x0][0x608] ;  /* 0x00018200ff187b82 */ /* 0x000f220000000800 */
[----:B------:R-:W-:-:S03]  /*08e0*/  IMAD.MOV.U32 R11, RZ, RZ, -0x1 ;  /* 0xffffffffff0b7424 */ /* 0x000fc600078e00ff */
[-CC-:B0-----:R-:W-:Y:S02]  /*08f0*/  SHF.R.U64 R22, R8, R12.reuse, R9.reuse ;  /* 0x0000000c08167219 */ /* 0x181fe40000001209 */
[----:B------:R-:W-:Y:S02]  /*0900*/  I2FP.F32.U32 R8, R3 ;  /* 0x0000000300087245 */ /* 0x000fe40000201000 */
[----:B------:R-:W0:Y:S01]  /*0910*/  LDC R28, c[0x0][0x658] ;  /* 0x00019600ff1c7b82 */ /* 0x000e220000000800 */
[----:B-1----:R-:W-:Y:S01]  /*0920*/  ISETP.NE.U32.AND P0, PT, R30, RZ, PT ;  /* 0x000000ff1e00720c */ /* 0x002fe20003f05070 */
[----:B---3--:R-:W-:Y:S02]  /*0930*/  IMAD.MOV R10, RZ, RZ, -R0 ;  /* 0x000000ffff0a7224 */ /* 0x008fe400078e0a00 */
[----:B------:R-:W-:Y:S01]  /*0940*/  FMUL R8, R8, UR4 ;  /* 0x0000000408087c20 */ /* 0x000fe20008400000 */
[----:B------:R-:W-:Y:S02]  /*0950*/  SHF.R.U32.HI R9, RZ, R12, R9 ;  /* 0x0000000cff097219 */ /* 0x000fe40000011609 */
[----:B------:R-:W-:Y:S01]  /*0960*/  ISETP.NE.AND.EX P0, PT, R31, RZ, PT, P0 ;  /* 0x000000ff1f00720c */ /* 0x000fe20003f05300 */
[----:B------:R1:W3:Y:S01]  /*0970*/  F2I.U32.TRUNC.NTZ R15, R8 ;  /* 0x00000008000f7305 */ /* 0x0002e2000020f000 */
[----:B------:R-:W1:Y:S01]  /*0980*/  LDC R20, c[0x0][0x148] ;  /* 0x00005200ff147b82 */ /* 0x000e620000000800 */
[----:B--2---:R-:W-:-:S07]  /*0990*/  IMAD R0, R7, R10, R6 ;  /* 0x0000000a07007224 */ /* 0x004fce00078e0206 */
[----:B------:R-:W2:Y:S01]  /*09a0*/  LDC R26, c[0x0][0x600] ;  /* 0x00018000ff1a7b82 */ /* 0x000ea20000000800 */
[-CC-:B----4-:R-:W-:Y:S02]  /*09b0*/  SHF.R.U64 R32, R22, R24.reuse, R9.reuse ;  /* 0x0000001816207219 */ /* 0x190fe40000001209 */
[----:B------:R-:W-:Y:S01]  /*09c0*/  SHF.R.U32.HI R7, RZ, R24, R9 ;  /* 0x00000018ff077219 */ /* 0x000fe20000011609 */
[----:B------:R-:W-:-:S04]  /*09d0*/  IMAD.MOV.U32 R9, RZ, RZ, 0x1 ;  /* 0x00000001ff097424 */ /* 0x000fc800078e00ff */
[----:B------:R-:W4:Y:S01]  /*09e0*/  LDC R21, c[0x0][0x648] ;  /* 0x00019200ff157b82 */ /* 0x000f220000000800 */
[-C--:B0-----:R-:W-:Y:S02]  /*09f0*/  SHF.L.U32 R6, R11, R28.reuse, RZ ;  /* 0x0000001c0b067219 */ /* 0x081fe400000006ff */
[--C-:B------:R-:W-:Y:S02]  /*0a00*/  SHF.R.U64 R24, R32, R28, R7.reuse ;  /* 0x0000001c20187219 */ /* 0x100fe40000001207 */
[----:B------:R-:W-:Y:S02]  /*0a10*/  LOP3.LUT R13, RZ, R6, RZ, 0x33, !PT ;  /* 0x00000006ff0d7212 */ /* 0x000fe400078e33ff */
[-C--:B------:R-:W-:Y:S01]  /*0a20*/  SHF.R.U32.HI R7, RZ, R28.reuse, R7 ;  /* 0x0000001cff077219 */ /* 0x080fe20000011607 */
[----:B------:R-:W0:Y:S01]  /*0a30*/  LDC R23, c[0x0][0x638] ;  /* 0x00018e00ff177b82 */ /* 0x000e220000000800 */
[----:B------:R-:W-:Y:S01]  /*0a40*/  SHF.L.U32 R12, R9, R28, RZ ;  /* 0x0000001c090c7219 */ /* 0x000fe200000006ff */
[----:B------:R-:W-:-:S06]  /*0a50*/  IMAD.MOV.U32 R6, RZ, RZ, R24 ;  /* 0x000000ffff067224 */ /* 0x000fcc00078e0018 */
[----:B------:R-:W0:Y:S01]  /*0a60*/  LDC R97, c[0x0][0x610] ;  /* 0x00018400ff617b82 */ /* 0x000e220000000800 */
[----:B-1-3--:R-:W-:Y:S05]  /*0a70*/  @!P0 BRA `(.L_x_6) ;  /* 0x0000000000288947 */ /* 0x00afea0003800000 */
[----:B------:R-:W1:Y:S02]  /*0a80*/  LDC R11, c[0x0][0x64c] ;  /* 0x00019300ff0b7b82 */ /* 0x000e640000000800 */
[----:B-1----:R-:W-:-:S05]  /*0a90*/  IADD3 R11, P0, R24, R11, RZ ;  /* 0x0000000b180b7210 */ /* 0x002fca0007f1e0ff */
        /* <DEDUP_REMOVED lines=8> */
.L_x_6:
[----:B----4-:R-:W-:Y:S01]  /*0b20*/  SHF.R.U64 R6, R6, R21, R7 ;  /* 0x0000001506067219 */ /* 0x010fe20000001207 */
[----:B--2---:R-:W-:Y:S01]  /*0b30*/  VIADD R7, R26, 0xffffffff ;  /* 0xffffffff1a077836 */ /* 0x004fe20000000000 */
[----:B------:R-:W-:Y:S01]  /*0b40*/  LOP3.LUT R13, R32, R13, RZ, 0xc0, !PT ;  /* 0x0000000d200d7212 */ /* 0x000fe200078ec0ff */
[----:B------:R-:W-:Y:S02]  /*0b50*/  IMAD.MOV R15, RZ, RZ, -R15 ;  /* 0x000000ffff0f7224 */ /* 0x000fe400078e0a0f */
[----:B------:R-:W-:Y:S02]  /*0b60*/  IMAD.MOV R8, RZ, RZ, -R6 ;  /* 0x000000ffff087224 */ /* 0x000fe400078e0a06 */
[----:B------:R-:W-:Y:S01]  /*0b70*/  IMAD R13, R12, R6, R13 ;  /* 0x000000060c0d7224 */ /* 0x000fe200078e020d */
[----:B------:R-:W-:Y:S01]  /*0b80*/  LOP3.LUT R6, R22, R7, RZ, 0xc0, !PT ;  /* 0x0000000716067212 */ /* 0x000fe200078ec0ff */
[----:B------:R-:W-:Y:S02]  /*0b90*/  @P3 IMAD R0, R20, R15, R3 ;  /* 0x0000000f14003224 */ /* 0x000fe400078e0203 */
[----:B0-----:R-:W-:-:S02]  /*0ba0*/  IMAD R3, R8, R23, R24 ;  /* 0x0000001708037224 */ /* 0x001fc400078e0218 */
[----:B------:R-:W-:Y:S02]  /*0bb0*/  IMAD R97, R13, R97, R0 ;  /* 0x000000610d617224 */ /* 0x000fe400078e0200 */
[----:B------:R-:W-:Y:S02]  /*0bc0*/  IMAD R6, R3, R26, R6 ;  /* 0x0000001a03067224 */ /* 0x000fe400078e0206 */
[----:B------:R-:W-:Y:S02]  /*0bd0*/  IMAD.MOV.U32 R0, RZ, RZ, 0x1 ;  /* 0x00000001ff007424 */ /* 0x000fe400078e00ff */
[----:B------:R-:W-:Y:S01]  /*0be0*/  IMAD.MOV.U32 R19, RZ, RZ, R25 ;  /* 0x000000ffff137224 */ /* 0x000fe200078e0019 */
[----:B------:R-:W-:Y:S02]  /*0bf0*/  SEL R98, R6, R97, !P3 ;  /* 0x0000006106627207 */ /* 0x000fe40005800000 */
[----:B------:R-:W-:-:S07]  /*0c00*/  SEL R97, R97, R6, !P3 ;  /* 0x0000000661617207 */ /* 0x000fce0005800000 */
.L_x_4:
[----:B------:R-:W-:-:S08]  /*0c10*/  NOP ;  /* 0x0000000000007918 */ /* 0x000fd00000000000 */
[----:B------:R-:W0:Y:S02]  /*0c20*/  USETMAXREG.TRY_ALLOC.CTAPOOL UP0, 0xe8 ;  /* 0x000000e8000079c8 */ /* 0x000e240008000600 */
[----:B0-----:R-:W-:-:S13]  /*0c30*/  PLOP3.LUT P0, PT, PT, PT, UP0, 0x80, 0x0 ;  /* 0x000000000000781c */ /* 0x001fda0003f0f008 */
[----:B------:R-:W-:Y:S05]  /*0c40*/  @!P0 BRA `(.L_x_4) ;  /* 0xfffffffc00f08947 */ /* 0x000fea000383ffff */
[----:B------:R-:W-:Y:S01]  /*0c50*/  ULDC.64 UR4, c[0x0][0x598] ;  /* 0x0001660000047ab9 */ /* 0x000fe20000000a00 */
[----:B------:R-:W-:Y:S01]  /*0c60*/  ULDC.64 UR38, c[0x0][0x208] ;  /* 0x0000820000267ab9 */ /* 0x000fe20000000a00 */
[----:B------:R-:W-:-:S04]  /*0c70*/  ISETP.NE.U32.AND P0, PT, RZ, UR4, PT ;  /* 0x00000004ff007c0c */ /* 0x000fc8000bf05070 */
[----:B------:R-:W-:-:S13]  /*0c80*/  ISETP.NE.AND.EX P0, PT, RZ, UR5, PT, P0 ;  /* 0x00000005ff007c0c */ /* 0x000fda000bf05300 */
[----:B------:R-:W-:Y:S05]  /*0c90*/  @!P0 BRA `(.L_x_7) ;  /* 0x00000000001c8947 */ /* 0x000fea0003800000 */
[----:B------:R-:W0:Y:S02]  /*0ca0*/  LDC.64 R6, c[0x0][0x598] ;  /* 0x00016600ff067b82 */ /* 0x000e240000000a00 */
[----:B0-----:R-:W2:Y:S02]  /*0cb0*/  LDG.E.64 R6, desc[UR38][R6.64] ;  /* 0x0000002606067981 */ /* 0x001ea4000c1e1b00 */
[----:B--2---:R-:W-:-:S04]  /*0cc0*/  ISETP.NE.U32.AND P0, PT, R6, RZ, PT ;  /* 0x000000ff0600720c */ /* 0x004fc80003f05070 */
[----:B------:R-:W-:-:S13]  /*0cd0*/  ISETP.NE.AND.EX P0, PT, R7, RZ, PT, P0 ;  /* 0x000000ff0700720c */ /* 0x000fda0003f05300 */
[----:B------:R-:W-:Y:S05]  /*0ce0*/  @!P0 BRA `(.L_x_7) ;  /* 0x0000000000088947 */ /* 0x000fea0003800000 */
[----:B------:R0:W5:Y:S01]  /*0cf0*/  LD.E R88, desc[UR38][R6.64] ;  /* 0x0000002606587980 */ /* 0x000162000c101900 */
[----:B------:R-:W-:Y:S05]  /*0d00*/  BRA `(.L_x_8) ;  /* 0x0000000000247947 */ /* 0x000fea0003800000 */
.L_x_7:
[----:B------:R-:W-:Y:S02]  /*0d10*/  ULDC.64 UR4, c[0x0][0x588] ;  /* 0x0001620000047ab9 */ /* 0x000fe40000000a00 */
[----:B------:R-:W-:-:S04]  /*0d20*/  ISETP.NE.U32.AND P0, PT, RZ, UR4, PT ;  /* 0x00000004ff007c0c */ /* 0x000fc8000bf05070 */
[----:B------:R-:W-:-:S13]  /*0d30*/  ISETP.NE.AND.EX P0, PT, RZ, UR5, PT, P0 ;  /* 0x00000005ff007c0c */ /* 0x000fda000bf05300 */
[----:B------:R-:W-:Y:S05]  /*0d40*/  @!P0 BRA `(.L_x_9) ;  /* 0x00000000000c8947 */ /* 0x000fea0003800000 */
[----:B------:R-:W0:Y:S02]  /*0d50*/  LDC.64 R88, c[0x0][0x588] ;  /* 0x00016200ff587b82 */ /* 0x000e240000000a00 */
[----:B0-----:R1:W5:Y:S01]  /*0d60*/  LDG.E R88, desc[UR38][R88.64] ;  /* 0x0000002658587981 */ /* 0x001362000c1e1900 */
[----:B------:R-:W-:Y:S05]  /*0d70*/  BRA `(.L_x_8) ;  /* 0x0000000000087947 */ /* 0x000fea0003800000 */
.L_x_9:
[----:B------:R-:W-:Y:S02]  /*0d80*/  ULDC UR4, c[0x0][0x580] ;  /* 0x0001600000047ab9 */ /* 0x000fe40000000800 */
[----:B------:R-:W-:-:S07]  /*0d90*/  IMAD.U32 R88, RZ, RZ, UR4 ;  /* 0x00000004ff587e24 */ /* 0x000fce000f8e00ff */
.L_x_8:
[----:B------:R-:W-:Y:S02]  /*0da0*/  ULDC.64 UR4, c[0x0][0x5a0] ;  /* 0x0001680000047ab9 */ /* 0x000fe40000000a00 */
[----:B------:R-:W-:-:S04]  /*0db0*/  ISETP.NE.U32.AND P0, PT, RZ, UR4, PT ;  /* 0x00000004ff007c0c */ /* 0x000fc8000bf05070 */
[----:B------:R-:W-:-:S13]  /*0dc0*/  ISETP.NE.AND.EX P0, PT, RZ, UR5, PT, P0 ;  /* 0x00000005ff007c0c */ /* 0x000fda000bf05300 */
[----:B------:R-:W-:Y:S05]  /*0dd0*/  @!P0 BRA `(.L_x_10) ;  /* 0x00000000001c8947 */ /* 0x000fea0003800000 */
[----:B0-----:R-:W0:Y:S02]  /*0de0*/  LDC.64 R6, c[0x0][0x5a0] ;  /* 0x00016800ff067b82 */ /* 0x001e240000000a00 */
[----:B0-----:R-:W2:Y:S02]  /*0df0*/  LDG.E.64 R6, desc[UR38][R6.64] ;  /* 0x0000002606067981 */ /* 0x001ea4000c1e1b00 */
[----:B--2---:R-:W-:-:S04]  /*0e00*/  ISETP.NE.U32.AND P0, PT, R6, RZ, PT ;  /* 0x000000ff0600720c */ /* 0x004fc80003f05070 */
[----:B------:R-:W-:-:S13]  /*0e10*/  ISETP.NE.AND.EX P0, PT, R7, RZ, PT, P0 ;  /* 0x000000ff0700720c */ /* 0x000fda0003f05300 */
[----:B------:R-:W-:Y:S05]  /*0e20*/  @!P0 BRA `(.L_x_10) ;  /* 0x0000000000088947 */ /* 0x000fea0003800000 */
[----:B-1----:R0:W5:Y:S01]  /*0e30*/  LD.E R89, desc[UR38][R6.64] ;  /* 0x0000002606597980 */ /* 0x002162000c101900 */
[----:B------:R-:W-:Y:S05]  /*0e40*/  BRA `(.L_x_11) ;  /* 0x0000000000247947 */ /* 0x000fea0003800000 */
.L_x_10:
[----:B------:R-:W-:Y:S02]  /*0e50*/  ULDC.64 UR4, c[0x0][0x590] ;  /* 0x0001640000047ab9 */ /* 0x000fe40000000a00 */
[----:B------:R-:W-:-:S04]  /*0e60*/  ISETP.NE.U32.AND P0, PT, RZ, UR4, PT ;  /* 0x00000004ff007c0c */ /* 0x000fc8000bf05070 */
[----:B------:R-:W-:-:S13]  /*0e70*/  ISETP.NE.AND.EX P0, PT, RZ, UR5, PT, P0 ;  /* 0x00000005ff007c0c */ /* 0x000fda000bf05300 */
[----:B------:R-:W-:Y:S05]  /*0e80*/  @!P0 BRA `(.L_x_12) ;  /* 0x00000000000c8947 */ /* 0x000fea0003800000 */
[----:B0-----:R-:W1:Y:S02]  /*0e90*/  LDC.64 R6, c[0x0][0x590] ;  /* 0x00016400ff067b82 */ /* 0x001e640000000a00 */
[----:B-1----:R1:W5:Y:S01]  /*0ea0*/  LDG.E R89, desc[UR38][R6.64] ;  /* 0x0000002606597981 */ /* 0x002362000c1e1900 */
[----:B------:R-:W-:Y:S05]  /*0eb0*/  BRA `(.L_x_11) ;  /* 0x0000000000087947 */ /* 0x000fea0003800000 */
.L_x_12:
[----:B------:R-:W-:Y:S02]  /*0ec0*/  ULDC UR4, c[0x0][0x584] ;  /* 0x0001610000047ab9 */ /* 0x000fe40000000800 */
[----:B-1----:R-:W-:-:S07]  /*0ed0*/  IMAD.U32 R89, RZ, RZ, UR4 ;  /* 0x00000004ff597e24 */ /* 0x002fce000f8e00ff */
.L_x_11:
[----:B------:R-:W-:-:S13]  /*0ee0*/  LOP3.LUT P0, RZ, R0, 0xff, RZ, 0xc0, !PT ;  /* 0x000000ff00ff7812 */ /* 0x000fda000780c0ff */
[----:B------:R-:W-:Y:S05]  /*0ef0*/  @!P0 EXIT ;  /* 0x000000000000894d */ /* 0x000fea0003800000 */
[----:B------:R-:W2:Y:S01]  /*0f00*/  LDC R91, c[0x0][0x658] ;  /* 0x00019600ff5b7b82 */ /* 0x000ea20000000800 */
[----:B------:R-:W-:Y:S01]  /*0f10*/  ULDC.64 UR6, c[0x0][0x288] ;  /* 0x0000a20000067ab9 */ /* 0x000fe20000000a00 */
[----:B------:R-:W-:Y:S01]  /*0f20*/  LOP3.LUT R14, R14, 0x1, RZ, 0xc0, !PT ;  /* 0x000000010e0e7812 */ /* 0x000fe200078ec0ff */
[----:B------:R-:W-:Y:S01]  /*0f30*/  UIADD3 UR4, UR7, 0x3f, URZ ;  /* 0x0000003f07047890 */ /* 0x000fe2000fffe03f */
[----:B------:R-:W-:Y:S01]  /*0f40*/  SHF.R.U32.HI R0, RZ, 0x2, R4 ;  /* 0x00000002ff007819 */ /* 0x000fe20000011604 */
[----:B------:R-:W-:Y:S01]  /*0f50*/  IMAD.U32 R3, RZ, RZ, UR6 ;  /* 0x00000006ff037e24 */ /* 0x000fe2000f8e00ff */
[----:B------:R-:W-:Y:S01]  /*0f60*/  SHF.R.U32.HI R5, RZ, 0x1, R5 ;  /* 0x00000001ff057819 */ /* 0x000fe20000011605 */
[----:B------:R-:W-:Y:S01]  /*0f70*/  USHF.R.S32.HI UR5, URZ, 0x1f, UR4 ;  /* 0x0000001f3f057899 */ /* 0x000fe20008011404 */
[----:B------:R-:W-:Y:S01]  /*0f80*/  LOP3.LUT R90, R4, 0x3, RZ, 0xc0, !PT ;  /* 0x00000003045a7812 */ /* 0x000fe200078ec0ff */
[----:B01----:R-:W-:Y:S01]  /*0f90*/  IMAD.SHL.U32 R7, R14, 0x40, RZ ;  /* 0x000000400e077824 */ /* 0x003fe200078e00ff */
[----:B------:R-:W-:Y:S01]  /*0fa0*/  LOP3.LUT R0, R0, 0x7, RZ, 0xc0, !PT ;  /* 0x0000000700007812 */ /* 0x000fe200078ec0ff */
[----:B------:R-:W-:Y:S01]  /*0fb0*/  ULEA.HI UR5, UR5, UR4, URZ, 0x6 ;  /* 0x0000000405057291 */ /* 0x000fe2000f8f303f */
[----:B------:R-:W-:Y:S01]  /*0fc0*/  LOP3.LUT R5, R5, 0x30, RZ, 0xc0, !PT ;  /* 0x0000003005057812 */ /* 0x000fe200078ec0ff */
[----:B------:R-:W-:Y:S01]  /*0fd0*/  IMAD R90, R90, -0x2, R3 ;  /* 0xfffffffe5a5a7824 */ /* 0x000fe200078e0203 */
[--C-:B------:R-:W-:Y:S01]  /*0fe0*/  LOP3.LUT R22, R7, 0x40, R0.reuse, 0xe2, !PT ;  /* 0x0000004007167812 */ /* 0x100fe200078ee200 */
[----:B------:R-:W-:Y:S01]  /*0ff0*/  USHF.R.S32.HI UR43, URZ, 0x6, UR5 ;  /* 0x000000063f2b7899 */ /* 0x000fe20008011405 */
[----:B------:R-:W-:Y:S01]  /*1000*/  IADD3 R3, RZ, -R5, -R0 ;  /* 0x80000005ff037210 */ /* 0x000fe20007ffe800 */
[----:B------:R-:W-:Y:S01]  /*1010*/  IMAD.MOV.U32 R0, RZ, RZ, -0x1 ;  /* 0xffffffffff007424 */ /* 0x000fe200078e00ff */
[----:B------:R-:W-:Y:S01]  /*1020*/  LOP3.LUT R93, R4, 0x80, RZ, 0xc0, !PT ;  /* 0x00000080045d7812 */ /* 0x000fe200078ec0ff */
[----:B------:R-:W-:Y:S01]  /*1030*/  UISETP.LT.AND UP0, UPT, UR43, 0x1, UPT ;  /* 0x000000012b00788c */ /* 0x000fe2000bf01270 */
[----:B------:R-:W-:Y:S01]  /*1040*/  IMAD.MOV.U32 R6, RZ, RZ, 0x1 ;  /* 0x00000001ff067424 */ /* 0x000fe200078e00ff */
[----:B------:R-:W-:Y:S01]  /*1050*/  ULDC UR4, c[0x0][0x284] ;  /* 0x0000a10000047ab9 */ /* 0x000fe20000000800 */
[----:B------:R-:W-:Y:S01]  /*1060*/  IMAD R3, R14, -0x40, R3 ;  /* 0xffffffc00e037824 */ /* 0x000fe200078e0203 */
[----:B------:R-:W-:Y:S01]  /*1070*/  USEL UR44, UR43, 0x1, UP0 ;  /* 0x000000012b2c7887 */ /* 0x000fe20008000000 */
[----:B--2---:R-:W-:Y:S01]  /*1080*/  SHF.L.U32 R0, R0, R91, RZ ;  /* 0x0000005b00007219 */ /* 0x004fe200000006ff */
[----:B------:R-:W-:Y:S01]  /*1090*/  IMAD.SHL.U32 R92, R4, 0x2, RZ ;  /* 0x00000002045c7824 */ /* 0x000fe200078e00ff */
[----:B------:R-:W-:Y:S01]  /*10a0*/  LOP3.LUT R22, R22, R5, RZ, 0xfc, !PT ;  /* 0x0000000516167212 */ /* 0x000fe200078efcff */
[----:B------:R-:W-:Y:S01]  /*10b0*/  VIADD R95, R3, UR4 ;  /* 0x00000004035f7c36 */ /* 0x000fe20008000000 */
[----:B------:R-:W-:Y:S01]  /*10c0*/  SHF.L.U32 R91, R6, R91, RZ ;  /* 0x0000005b065b7219 */ /* 0x000fe200000006ff */
[----:B------:R-:W-:Y:S01]  /*10d0*/  IMAD.MOV.U32 R23, RZ, RZ, RZ ;  /* 0x000000ffff177224 */ /* 0x000fe200078e00ff */
[----:B------:R-:W-:Y:S01]  /*10e0*/  SHF.R.U32.HI R93, RZ, 0x7, R93 ;  /* 0x00000007ff5d7819 */ /* 0x000fe2000001165d */
[----:B------:R-:W-:Y:S01]  /*10f0*/  UIADD3 UR44, UR43, -UR44, URZ ;  /* 0x8000002c2b2c7290 */ /* 0x000fe2000fffe03f */
[----:B------:R-:W-:Y:S01]  /*1100*/  LOP3.LUT R94, RZ, R0, RZ, 0x33, !PT ;  /* 0x00000000ff5e7212 */ /* 0x000fe200078e33ff */
[----:B------:R-:W-:Y:S01]  /*1110*/  UMOV UR40, URZ ;  /* 0x0000003f00287c82 */ /* 0x000fe20008000000 */
[----:B------:R-:W-:-:S09]  /*1120*/  UMOV UR41, URZ ;  /* 0x0000003f00297c82 */ /* 0x000fd20008000000 */
.L_x_162:
[----:B------:R-:W0:Y:S01]  /*1130*/  SHFL.IDX PT, R0, R93, RZ, 0x1f ;  /* 0x00001fff5d007589 */ /* 0x000e2200000e0000 */
[----:B-1----:R-:W1:Y:S01]  /*1140*/  S2UR UR7, SR_CgaCtaId ;  /* 0x00000000000779c3 */ /* 0x002e620000008800 */
[----:B------:R-:W-:Y:S01]  /*1150*/  UMOV UR6, 0x400 ;  /* 0x0000040000067882 */ /* 0x000fe20000000000 */
[----:B0-----:R-:W-:Y:S01]  /*1160*/  R2UR UR4, R0 ;  /* 0x00000000000472ca */ /* 0x001fe200000e0000 */
[----:B-1----:R-:W-:-:S12]  /*1170*/  ULEA UR6, UR7, UR6, 0x18 ;  /* 0x0000000607067291 */ /* 0x002fd8000f8ec03f */
[----:B------:R-:W-:-:S04]  /*1180*/  ULEA.HI UR5, UR4, UR4, URZ, 0x1 ;  /* 0x0000000404057291 */ /* 0x000fc8000f8f083f */
[----:B------:R-:W-:-:S04]  /*1190*/  ULOP3.LUT UR5, UR5, 0xffffe, URZ, 0xc0, !UPT ;  /* 0x000ffffe05057892 */ /* 0x000fc8000f8ec03f */
[----:B------:R-:W-:-:S03]  /*11a0*/  UIADD3 UR5, UR4, -UR5, URZ ;  /* 0x8000000504057290 */ /* 0x000fc6000fffe03f */
[----:B------:R-:W-:Y:S01]  /*11b0*/  ULDC UR4, c[0x0][0x28c] ;  /* 0x0000a30000047ab9 */ /* 0x000fe20000000800 */
[----:B------:R-:W-:Y:S01]  /*11c0*/  ULEA UR5, UR5, UR6, 0xc ;  /* 0x0000000605057291 */ /* 0x000fe2000f8e603f */
[----:B------:R-:W-:-:S03]  /*11d0*/  ISETP.LT.AND P0, PT, RZ, UR4, PT ;  /* 0x00000004ff007c0c */ /* 0x000fc6000bf01270 */
[----:B------:R-:W-:-:S04]  /*11e0*/  UIADD3 UR5, UR5, 0x100, URZ ;  /* 0x0000010005057890 */ /* 0x000fc8000fffe03f */
[----:B------:R-:W-:-:S04]  /*11f0*/  USHF.R.U32.HI UR5, URZ, 0x4, UR5 ;  /* 0x000000043f057899 */ /* 0x000fc80008011605 */
[----:B------:R-:W-:-:S04]  /*1200*/  ULOP3.LUT UR5, UR5, 0x3fff, URZ, 0xc0, !UPT ;  /* 0x00003fff05057892 */ /* 0x000fc8000f8ec03f */
[----:B------:R-:W-:Y:S01]  /*1210*/  ULOP3.LUT UR45, UR5, 0x10000, URZ, 0xfc, !UPT ;  /* 0x00010000052d7892 */ /* 0x000fe2000f8efc3f */
[----:B---34-:R-:W-:Y:S11]  /*1220*/  @P0 BRA `(.L_x_13) ;  /* 0x0000000000400947 */ /* 0x018ff60003800000 */
[----:B------:R-:W-:Y:S01]  /*1230*/  MOV R0, 0x0 ;  /* 0x0000000000007802 */ /* 0x000fe20000000f00 */
[----:B------:R-:W-:Y:S01]  /*1240*/  ULDC.64 UR4, c[0x4][0x68] ;  /* 0x01001a0000047ab9 */ /* 0x000fe20000000a00 */
[----:B------:R-:W-:Y:S01]  /*1250*/  ULDC.64 UR6, c[0x4][0x8] ;  /* 0x0100020000067ab9 */ /* 0x000fe20000000a00 */
[----:B------:R-:W-:Y:S01]  /*1260*/  IMAD.U32 R4, RZ, RZ, UR4 ;  /* 0x00000004ff047e24 */ /* 0x000fe2000f8e00ff */
[----:B------:R0:W1:Y:S01]  /*1270*/  LDC.64 R14, c[0x4][R0] ;  /* 0x01000000000e7b82 */ /* 0x0000620000000a00 */
[----:B------:R-:W-:Y:S01]  /*1280*/  IMAD.U32 R5, RZ, RZ, UR5 ;  /* 0x00000005ff057e24 */ /* 0x000fe2000f8e00ff */
[----:B------:R-:W-:Y:S01]  /*1290*/  ULDC.64 UR4, c[0x4][0x70] ;  /* 0x01001c0000047ab9 */ /* 0x000fe20000000a00 */
[----:B------:R-:W-:Y:S02]  /*12a0*/  IMAD.U32 R10, RZ, RZ, UR6 ;  /* 0x00000006ff0a7e24 */ /* 0x000fe4000f8e00ff */
[----:B------:R-:W-:Y:S02]  /*12b0*/  IMAD.U32 R6, RZ, RZ, UR4 ;  /* 0x00000004ff067e24 */ /* 0x000fe4000f8e00ff */
[----:B------:R-:W-:-:S02]  /*12c0*/  IMAD.U32 R7, RZ, RZ, UR5 ;  /* 0x00000005ff077e24 */ /* 0x000fc4000f8e00ff */
[----:B------:R-:W-:Y:S02]  /*12d0*/  IMAD.U32 R11, RZ, RZ, UR7 ;  /* 0x00000007ff0b7e24 */ /* 0x000fe4000f8e00ff */
[----:B------:R-:W-:Y:S02]  /*12e0*/  IMAD.MOV.U32 R8, RZ, RZ, 0x1e1 ;  /* 0x000001e1ff087424 */ /* 0x000fe400078e00ff */
[----:B------:R-:W-:Y:S02]  /*12f0*/  IMAD.MOV.U32 R12, RZ, RZ, 0x1 ;  /* 0x00000001ff0c7424 */ /* 0x000fe400078e00ff */
[----:B0-----:R-:W-:-:S07]  /*1300*/  IMAD.MOV.U32 R13, RZ, RZ, RZ ;  /* 0x000000ffff0d7224 */ /* 0x001fce00078e00ff */
[----:B------:R-:W-:-:S07]  /*1310*/  LEPC R20, `(.L_x_13) ;  /* 0x000000001014794e */ /* 0x000fce0000000000 */
[----:B-1---5:R-:W-:Y:S05]  /*1320*/  CALL.ABS.NOINC R14 ;  /* 0x000000000e007343 */ /* 0x022fea0003c00000 */
.L_x_13:
[----:B------:R-:W-:-:S04]  /*1330*/  LOP3.LUT R0, R18, 0x1, RZ, 0xfc, !PT ;  /* 0x0000000112007812 */ /* 0x000fc800078efcff */
[----:B------:R-:W-:-:S13]  /*1340*/  ISETP.NE.AND P0, PT, R0, 0x3, PT ;  /* 0x000000030000780c */ /* 0x000fda0003f05270 */
[----:B------:R-:W-:Y:S05]  /*1350*/  @!P0 BRA `(.L_x_14) ;  /* 0x0000000000048947 */ /* 0x000fea0003800000 */
[----:B------:R-:W-:Y:S01]  /*1360*/  BPT.TRAP 0x1 ;  /* 0x000000040000795c */ /* 0x000fe20000300000 */
.L_x_14:
[----:B------:R-:W0:Y:S01]  /*1370*/  S2UR UR5, SR_CgaCtaId ;  /* 0x00000000000579c3 */ /* 0x000e220000008800 */
[----:B------:R-:W-:Y:S01]  /*1380*/  UMOV UR4, 0x400 ;  /* 0x0000040000047882 */ /* 0x000fe20000000000 */
[----:B------:R-:W-:Y:S02]  /*1390*/  IMAD.U32 R0, RZ, RZ, UR40 ;  /* 0x00000028ff007e24 */ /* 0x000fe4000f8e00ff */
[----:B------:R-:W-:-:S03]  /*13a0*/  IMAD.U32 R3, RZ, RZ, UR41 ;  /* 0x00000029ff037e24 */ /* 0x000fc6000f8e00ff */
[----:B------:R-:W-:Y:S01]  /*13b0*/  SHF.L.U32 R0, R0, 0x1f, RZ ;  /* 0x0000001f00007819 */ /* 0x000fe200000006ff */
[----:B0-----:R-:W-:-:S06]  /*13c0*/  ULEA UR4, UR5, UR4, 0x18 ;  /* 0x0000000405047291 */ /* 0x001fcc000f8ec03f */
[----:B------:R-:W-:-:S04]  /*13d0*/  IMAD.U32 R6, RZ, RZ, UR4 ;  /* 0x00000004ff067e24 */ /* 0x000fc8000f8e00ff */
[----:B------:R-:W-:-:S04]  /*13e0*/  IMAD R3, R3, 0x8, R6 ;  /* 0x0000000803037824 */ /* 0x000fc800078e0206 */
[----:B------:R0:W1:Y:S01]  /*13f0*/  SYNCS.PHASECHK.TRANS64.TRYWAIT P1, [R3+URZ], R0 ;  /* 0x00000000030075a7 */ /* 0x000062000802017f */
[----:B------:R-:W-:Y:S05]  /*1400*/  @!P0 BRA `(.L_x_15) ;  /* 0x0000000000048947 */ /* 0x000fea0003800000 */
[----:B------:R-:W-:Y:S01]  /*1410*/  BPT.TRAP 0x1 ;  /* 0x000000040000795c */ /* 0x000fe20000300000 */
.L_x_15:
[----:B------:R-:W-:-:S05]  /*1420*/  IMAD.U32 R4, RZ, RZ, UR44 ;  /* 0x0000002cff047e24 */ /* 0x000fca000f8e00ff */
[----:B------:R-:W-:Y:S01]  /*1430*/  ISETP.GE.AND P2, PT, R4, 0x1, PT ;  /* 0x000000010400780c */ /* 0x000fe20003f46270 */
[----:B-1----:R-:W-:-:S12]  /*1440*/  @P1 BRA `(.L_x_16) ;  /* 0x0000000000081947 */ /* 0x002fd80003800000 */
[----:B------:R-:W1:Y:S02]  /*1450*/  SYNCS.PHASECHK.TRANS64.TRYWAIT P1, [R3+URZ], R0 ;  /* 0x00000000030075a7 */ /* 0x000e64000802017f */
[----:B-1----:R-:W-:Y:S05]  /*1460*/  @!P1 BRA `(.L_x_17) ;  /* 0x0000005800049947 */ /* 0x002fea0003800000 */
.L_x_16:
[----:B------:R-:W-:Y:S05]  /*1470*/  WARPSYNC.ALL ;  /* 0x0000000000007948 */ /* 0x000fea0003800000 */
[----:B------:R-:W-:Y:S01]  /*1480*/  R2UR UR4, R6 ;  /* 0x00000000060472ca */ /* 0x000fe200000e0000 */
[----:B------:R-:W-:Y:S01]  /*1490*/  ULEA UR6, UR41, UR45, 0xa ;  /* 0x0000002d29067291 */ /* 0x000fe2000f8e503f */
[----:B------:R-:W-:Y:S01]  /*14a0*/  WARPGROUP.ARRIVE ;  /* 0x00000000000079c5 */ /* 0x000fe20000000000 */
[----:B------:R-:W-:Y:S01]  /*14b0*/  UMOV UR9, 0x80000020 ;  /* 0x8000002000097882 */ /* 0x000fe20000000000 */
[----:B------:R-:W-:Y:S01]  /*14c0*/  UMOV UR11, 0x80000020 ;  /* 0x80000020000b7882 */ /* 0x000fe20000000000 */
[----:B------:R-:W-:-:S03]  /*14d0*/  UIADD3 UR7, UR6, 0x200, URZ ;  /* 0x0000020006077890 */ /* 0x000fc6000fffe03f */
[----:B------:R-:W-:-:S05]  /*14e0*/  UMOV UR8, UR6 ;  /* 0x0000000600087c82 */ /* 0x000fca0008000000 */
[----:B------:R-:W-:-:S04]  /*14f0*/  UIADD3 UR4, UR4, 0x8100, URZ ;  /* 0x0000810004047890 */ /* 0x000fc8000fffe03f */
[----:B------:R-:W-:-:S04]  /*1500*/  USHF.R.U32.HI UR4, URZ, 0x4, UR4 ;  /* 0x000000043f047899 */ /* 0x000fc80008011604 */
[----:B------:R-:W-:-:S04]  /*1510*/  ULOP3.LUT UR4, UR4, 0x3fff, URZ, 0xc0, !UPT ;  /* 0x00003fff04047892 */ /* 0x000fc8000f8ec03f */
[----:B------:R-:W-:-:S04]  /*1520*/  ULOP3.LUT UR4, UR4, 0x10000, URZ, 0xfc, !UPT ;  /* 0x0001000004047892 */ /* 0x000fc8000f8efc3f */
[----:B------:R-:W-:-:S07]  /*1530*/  ULEA UR5, UR41, UR4, 0x8 ;  /* 0x0000000429057291 */ /* 0x000fce000f8e403f */
[----:B------:R-:W-:Y:S02]  /*1540*/  UMOV UR10, UR5 ;  /* 0x00000005000a7c82 */ /* 0x000fe40008000000 */
[----:B------:R-:W-:Y:S01]  /*1550*/  IGMMA.64x64x32.S8.S8 R56, gdesc[UR8], RZ, !UPT, gsb0 ;  /* 0x01e00000083879f1 */ /* 0x000fe2000c0410ff */
[----:B------:R-:W-:Y:S01]  /*1560*/  UMOV UR8, UR7 ;  /* 0x0000000700087c82 */ /* 0x000fe20008000000 */
[----:B------:R-:W-:Y:S01]  /*1570*/  UMOV UR9, 0x80000020 ;  /* 0x8000002000097882 */ /* 0x000fe20000000000 */
[----:B------:R-:W-:Y:S02]  /*1580*/  WARPGROUP.DEPBAR.LE gsb0, 0x0 ;  /* 0x00008000000079c5 */ /* 0x000fe40000010000 */
[----:B------:R-:W-:-:S06]  /*1590*/  WARPGROUP.ARRIVE ;  /* 0x00000000000079c5 */ /* 0x000fcc0000000000 */
[----:B------:R-:W-:Y:S01]  /*15a0*/  IGMMA.64x64x32.S8.S8 R24, gdesc[UR8], RZ, !UPT, gsb0 ;  /* 0x01e00000081879f1 */ /* 0x000fe2000c0410ff */
[----:B------:R-:W-:Y:S02]  /*15b0*/  UIADD3 UR8, UR6, 0x2, URZ ;  /* 0x0000000206087890 */ /* 0x000fe4000fffe03f */
[----:B------:R-:W-:Y:S01]  /*15c0*/  UIADD3 UR10, UR5, 0x2, URZ ;  /* 0x00000002050a7890 */ /* 0x000fe2000fffe03f */
[----:B------:R-:W-:Y:S01]  /*15d0*/  UMOV UR9, 0x80000020 ;  /* 0x8000002000097882 */ /* 0x000fe20000000000 */
[----:B------:R-:W-:Y:S01]  /*15e0*/  UMOV UR11, 0x80000020 ;  /* 0x80000020000b7882 */ /* 0x000fe20000000000 */
[----:B------:R-:W-:Y:S01]  /*15f0*/  UIADD3 UR6, UR6, 0x202, URZ ;  /* 0x0000020206067890 */ /* 0x000fe2000fffe03f */
[----:B------:R-:W-:Y:S02]  /*1600*/  WARPGROUP.DEPBAR.LE gsb0, 0x0 ;  /* 0x00008000000079c5 */ /* 0x000fe40000010000 */
[----:B------:R-:W-:-:S06]  /*1610*/  WARPGROUP.ARRIVE ;  /* 0x00000000000079c5 */ /* 0x000fcc0000000000 */
[----:B------:R-:W-:Y:S01]  /*1620*/  IGMMA.64x64x32.S8.S8 R56, gdesc[UR8], R56, gsb0 ;  /* 0x01e00000083879f1 */ /* 0x000fe20008041038 */
[----:B------:R-:W-:Y:S01]  /*1630*/  UMOV UR8, UR6 ;  /* 0x0000000600087c82 */ /* 0x000fe20008000000 */
[----:B------:R-:W-:Y:S01]  /*1640*/  UMOV UR9, 0x80000020 ;  /* 0x8000002000097882 */ /* 0x000fe20000000000 */
[----:B------:R-:W-:Y:S02]  /*1650*/  WARPGROUP.DEPBAR.LE gsb0, 0x0 ;  /* 0x00008000000079c5 */ /* 0x000fe40000010000 */
[----:B------:R-:W-:-:S06]  /*1660*/  WARPGROUP.ARRIVE ;  /* 0x00000000000079c5 */ /* 0x000fcc0000000000 */
[----:B------:R-:W-:Y:S03]  /*1670*/  IGMMA.64x64x32.S8.S8 R24, gdesc[UR8], R24, gsb0 ;  /* 0x01e00000081879f1 */ /* 0x000fe60008041018 */
[----:B------:R-:W-:Y:S02]  /*1680*/  WARPGROUP.DEPBAR.LE gsb0, 0x0 ;  /* 0x00008000000079c5 */ /* 0x000fe40000010000 */
[----:B------:R-:W-:Y:S05]  /*1690*/  @!P2 BRA `(.L_x_18) ;  /* 0x00000004001ca947 */ /* 0x000fea0003800000 */
[----:B------:R-:W-:Y:S01]  /*16a0*/  UIADD3 UR5, UR41, 0x1, URZ ;  /* 0x0000000129057890 */ /* 0x000fe2000fffe03f */
[----:B01----:R-:W-:Y:S02]  /*16b0*/  IMAD.U32 R0, RZ, RZ, UR44 ;  /* 0x0000002cff007e24 */ /* 0x003fe4000f8e00ff */
[----:B------:R-:W-:Y:S01]  /*16c0*/  IMAD.U32 R3, RZ, RZ, UR41 ;  /* 0x00000029ff037e24 */ /* 0x000fe2000f8e00ff */
[----:B------:R-:W-:-:S04]  /*16d0*/  UISETP.NE.AND UP0, UPT, UR5, 0x2, UPT ;  /* 0x000000020500788c */ /* 0x000fc8000bf05270 */
[----:B------:R-:W-:Y:S02]  /*16e0*/  USEL UR6, URZ, 0x1, UP0 ;  /* 0x000000013f067887 */ /* 0x000fe40008000000 */
[----:B------:R-:W-:Y:S02]  /*16f0*/  USEL UR5, UR5, URZ, UP0 ;  /* 0x0000003f05057287 */ /* 0x000fe40008000000 */
[----:B------:R-:W-:-:S06]  /*1700*/  ULOP3.LUT UR6, UR40, UR6, URZ, 0x3c, !UPT ;  /* 0x0000000628067292 */ /* 0x000fcc000f8e3c3f */
[----:B------:R-:W-:-:S07]  /*1710*/  IMAD.U32 R7, RZ, RZ, UR6 ;  /* 0x00000006ff077e24 */ /* 0x000fce000f8e00ff */
.L_x_25:
[----:B0-----:R-:W-:Y:S05]  /*1720*/  @!P0 BRA `(.L_x_19) ;  /* 0x0000000000048947 */ /* 0x001fea0003800000 */
[----:B------:R-:W-:Y:S01]  /*1730*/  BPT.TRAP 0x1 ;  /* 0x000000040000795c */ /* 0x000fe20000300000 */
.L_x_19:
[----:B------:R-:W0:Y:S01]  /*1740*/  S2UR UR7, SR_CgaCtaId ;  /* 0x00000000000779c3 */ /* 0x000e220000008800 */
[----:B------:R-:W-:Y:S01]  /*1750*/  UMOV UR6, 0x400 ;  /* 0x0000040000067882 */ /* 0x000fe20000000000 */
[----:B------:R-:W-:Y:S01]  /*1760*/  IMAD.U32 R5, RZ, RZ, UR5 ;  /* 0x00000005ff057e24 */ /* 0x000fe2000f8e00ff */
[----:B------:R-:W-:Y:S01]  /*1770*/  SHF.L.U32 R4, R7, 0x1f, RZ ;  /* 0x0000001f07047819 */ /* 0x000fe200000006ff */
[----:B0-----:R-:W-:-:S06]  /*1780*/  ULEA UR6, UR7, UR6, 0x18 ;  /* 0x0000000607067291 */ /* 0x001fcc000f8ec03f */
[----:B------:R-:W-:-:S04]  /*1790*/  IMAD.U32 R6, RZ, RZ, UR6 ;  /* 0x00000006ff067e24 */ /* 0x000fc8000f8e00ff */
[----:B------:R-:W-:-:S04]  /*17a0*/  IMAD R5, R5, 0x8, R6 ;  /* 0x0000000805057824 */ /* 0x000fc800078e0206 */
[----:B------:R0:W1:Y:S01]  /*17b0*/  SYNCS.PHASECHK.TRANS64.TRYWAIT P1, [R5+URZ], R4 ;  /* 0x00000004050075a7 */ /* 0x000062000802017f */
[----:B------:R-:W-:Y:S05]  /*17c0*/  @!P0 BRA `(.L_x_20) ;  /* 0x0000000000048947 */ /* 0x000fea0003800000 */
[----:B------:R-:W-:Y:S01]  /*17d0*/  BPT.TRAP 0x1 ;  /* 0x000000040000795c */ /* 0x000fe20000300000 */
.L_x_20:
[----:B-1----:R-:W-:Y:S05]  /*17e0*/  @P1 BRA `(.L_x_21) ;  /* 0x0000000000081947 */ /* 0x002fea0003800000 */
[----:B------:R-:W1:Y:S02]  /*17f0*/  SYNCS.PHASECHK.TRANS64.TRYWAIT P1, [R5+URZ], R4 ;  /* 0x00000004050075a7 */ /* 0x000e64000802017f */
[----:B-1----:R-:W-:Y:S05]  /*1800*/  @!P1 BRA `(.L_x_22) ;  /* 0x0000005400309947 */ /* 0x002fea0003800000 */
.L_x_21:
[----:B------:R-:W-:Y:S01]  /*1810*/  ULEA UR6, UR5, UR4, 0x8 ;  /* 0x0000000405067291 */ /* 0x000fe2000f8e403f */
[----:B------:R-:W-:Y:S01]  /*1820*/  WARPGROUP.ARRIVE ;  /* 0x00000000000079c5 */ /* 0x000fe20000000000 */
[----:B------:R-:W-:Y:S01]  /*1830*/  ULEA UR7, UR5, UR45, 0xa ;  /* 0x0000002d05077291 */ /* 0x000fe2000f8e503f */
[----:B------:R-:W-:Y:S01]  /*1840*/  UMOV UR11, 0x80000020 ;  /* 0x80000020000b7882 */ /* 0x000fe20000000000 */
[----:B------:R-:W-:Y:S02]  /*1850*/  UMOV UR9, 0x80000020 ;  /* 0x8000002000097882 */ /* 0x000fe40000000000 */
[----:B------:R-:W-:Y:S01]  /*1860*/  UIADD3 UR12, UR7, 0x200, URZ ;  /* 0x00000200070c7890 */ /* 0x000fe2000fffe03f */
[----:B------:R-:W-:Y:S02]  /*1870*/  UMOV UR10, UR6 ;  /* 0x00000006000a7c82 */ /* 0x000fe40008000000 */
[----:B------:R-:W-:Y:S02]  /*1880*/  UMOV UR8, UR7 ;  /* 0x0000000700087c82 */ /* 0x000fe40008000000 */
[----:B------:R-:W-:Y:S01]  /*1890*/  IGMMA.64x64x32.S8.S8 R56, gdesc[UR8], R56, gsb0 ;  /* 0x01e00000083879f1 */ /* 0x000fe20008041038 */
[----:B------:R-:W-:Y:S01]  /*18a0*/  UMOV UR9, 0x80000020 ;  /* 0x8000002000097882 */ /* 0x000fe20000000000 */
[----:B------:R-:W-:Y:S01]  /*18b0*/  UMOV UR8, UR12 ;  /* 0x0000000c00087c82 */ /* 0x000fe20008000000 */
[----:B------:R-:W-:-:S02]  /*18c0*/  WARPGROUP.DEPBAR.LE gsb0, 0x0 ;  /* 0x00008000000079c5 */ /* 0x000fc40000010000 */
[----:B------:R-:W-:-:S06]  /*18d0*/  WARPGROUP.ARRIVE ;  /* 0x00000000000079c5 */ /* 0x000fcc0000000000 */
[----:B------:R-:W-:Y:S01]  /*18e0*/  IGMMA.64x64x32.S8.S8 R24, gdesc[UR8], R24, gsb0 ;  /* 0x01e00000081879f1 */ /* 0x000fe20008041018 */
        /* <DEDUP_REMOVED lines=15> */
[----:B------:R-:W-:Y:S01]  /*19e0*/  BPT.TRAP 0x1 ;  /* 0x000000040000795c */ /* 0x000fe20000300000 */
.L_x_23:
[----:B01----:R-:W-:Y:S01]  /*19f0*/  IMAD R4, R3, 0x8, R6 ;  /* 0x0000000803047824 */ /* 0x003fe200078e0206 */
[----:B------:R-:W-:-:S03]  /*1a00*/  ISETP.GT.U32.AND P1, PT, R18, 0x1, PT ;  /* 0x000000011200780c */ /* 0x000fc60003f24070 */
[----:B------:R-:W-:-:S05]  /*1a10*/  VIADD R4, R4, 0x10 ;  /* 0x0000001004047836 */ /* 0x000fca0000000000 */
[----:B------:R-:W-:-:S04]  /*1a20*/  PRMT R4, RZ, 0x654, R4 ;  /* 0x00000654ff047816 */ /* 0x000fc80000000004 */
[----:B------:R0:W-:Y:S01]  /*1a30*/  SYNCS.ARRIVE.TRANS64.RED.A1T0 RZ, [R4+URZ], RZ ;  /* 0x000000ff04ff79a7 */ /* 0x0001e2000810043f */
[----:B------:R-:W-:Y:S05]  /*1a40*/  @P1 BRA `(.L_x_24) ;  /* 0x0000000000041947 */ /* 0x000fea0003800000 */
[----:B------:R-:W-:Y:S01]  /*1a50*/  BPT.TRAP 0x1 ;  /* 0x000000040000795c */ /* 0x000fe20000300000 */
.L_x_24:
[----:B------:R-:W-:Y:S01]  /*1a60*/  UIADD3 UR5, UR5, 0x1, URZ ;  /* 0x0000000105057890 */ /* 0x000fe2000fffe03f */
[C---:B------:R-:W-:Y:S01]  /*1a70*/  ISETP.GT.AND P2, PT, R0.reuse, 0x1, PT ;  /* 0x000000010000780c */ /* 0x040fe20003f44270 */
[----:B------:R-:W-:Y:S02]  /*1a80*/  VIADD R3, R3, 0x1 ;  /* 0x0000000103037836 */ /* 0x000fe40000000000 */
[----:B------:R-:W-:Y:S01]  /*1a90*/  UISETP.NE.AND UP0, UPT, UR5, 0x2, UPT ;  /* 0x000000020500788c */ /* 0x000fe2000bf05270 */
[----:B------:R-:W-:Y:S02]  /*1aa0*/  VIADD R0, R0, 0xffffffff ;  /* 0xffffffff00007836 */ /* 0x000fe40000000000 */
[C---:B------:R-:W-:Y:S01]  /*1ab0*/  ISETP.NE.AND P1, PT, R3.reuse, 0x2, PT ;  /* 0x000000020300780c */ /* 0x040fe20003f25270 */
[----:B------:R-:W-:Y:S02]  /*1ac0*/  USEL UR6, URZ, 0x1, UP0 ;  /* 0x000000013f067887 */ /* 0x000fe40008000000 */
[----:B------:R-:W-:Y:S01]  /*1ad0*/  USEL UR5, UR5, URZ, UP0 ;  /* 0x0000003f05057287 */ /* 0x000fe20008000000 */
[----:B------:R-:W-:-:S03]  /*1ae0*/  SEL R3, R3, RZ, P1 ;  /* 0x000000ff03037207 */ /* 0x000fc60000800000 */
[----:B------:R-:W-:Y:S01]  /*1af0*/  LOP3.LUT R7, R7, UR6, RZ, 0x3c, !PT ;  /* 0x0000000607077c12 */ /* 0x000fe2000f8e3cff */
[----:B------:R-:W-:Y:S07]  /*1b00*/  @P2 BRA `(.L_x_25) ;  /* 0xfffffffc00042947 */ /* 0x000fee000383ffff */
.L_x_18:
[----:B01----:R-:W0:Y:S02]  /*1b10*/  LDC R0, c[0x0][0x28c] ;  /* 0x0000a300ff007b82 */ /* 0x003e240000000800 */
[----:B0-----:R-:W-:-:S13]  /*1b20*/  ISETP.GE.AND P1, PT, R0, 0x1, PT ;  /* 0x000000010000780c */ /* 0x001fda0003f26270 */
[----:B------:R-:W-:Y:S05]  /*1b30*/  @!P1 BRA `(.L_x_26) ;  /* 0x0000000000309947 */ /* 0x000fea0003800000 */
[----:B------:R-:W-:Y:S05]  /*1b40*/  @!P0 BRA `(.L_x_27) ;  /* 0x0000000000048947 */ /* 0x000fea0003800000 */
[----:B------:R-:W-:Y:S01]  /*1b50*/  BPT.TRAP 0x1 ;  /* 0x000000040000795c */ /* 0x000fe20000300000 */
.L_x_27:
[----:B------:R-:W-:Y:S01]  /*1b60*/  UIADD3 UR4, UR44, UR41, URZ ;  /* 0x000000292c047290 */ /* 0x000fe2000fffe03f */
[----:B------:R-:W-:-:S03]  /*1b70*/  ISETP.GT.U32.AND P0, PT, R18, 0x1, PT ;  /* 0x000000011200780c */ /* 0x000fc60003f04070 */
[----:B------:R-:W-:-:S04]  /*1b80*/  USHF.L.U32 UR4, UR4, 0x3, URZ ;  /* 0x0000000304047899 */ /* 0x000fc8000800063f */
[----:B------:R-:W-:-:S06]  /*1b90*/  ULOP3.LUT UR4, UR4, 0x8, URZ, 0xc0, !UPT ;  /* 0x0000000804047892 */ /* 0x000fcc000f8ec03f */
[----:B------:R-:W-:-:S05]  /*1ba0*/  IMAD.U32 R3, RZ, RZ, UR4 ;  /* 0x00000004ff037e24 */ /* 0x000fca000f8e00ff */
[----:B------:R-:W-:-:S04]  /*1bb0*/  IADD3 R0, R6, 0x10, R3 ;  /* 0x0000001006007810 */ /* 0x000fc80007ffe003 */
[----:B------:R-:W-:-:S04]  /*1bc0*/  PRMT R0, RZ, 0x654, R0 ;  /* 0x00000654ff007816 */ /* 0x000fc80000000000 */
[----:B------:R0:W-:Y:S01]  /*1bd0*/  SYNCS.ARRIVE.TRANS64.RED.A1T0 RZ, [R0+URZ], RZ ;  /* 0x000000ff00ff79a7 */ /* 0x0001e2000810043f */
[----:B------:R-:W-:Y:S05]  /*1be0*/  @P0 BRA `(.L_x_26) ;  /* 0x0000000000040947 */ /* 0x000fea0003800000 */
[----:B------:R-:W-:Y:S01]  /*1bf0*/  BPT.TRAP 0x1 ;  /* 0x000000040000795c */ /* 0x000fe20000300000 */
.L_x_26:
[----:B------:R-:W-:Y:S01]  /*1c00*/  UIADD3 UR41, UR43, UR41, URZ ;  /* 0x000000292b297290 */ /* 0x000fe2000fffe03f */
[----:B------:R-:W-:Y:S01]  /*1c10*/  IMAD.SHL.U32 R3, R98, 0x40, RZ ;  /* 0x0000004062037824 */ /* 0x000fe200078e00ff */
[----:B------:R-:W-:Y:S01]  /*1c20*/  ULDC UR5, c[0x0][0x288] ;  /* 0x0000a20000057ab9 */ /* 0x000fe20000000800 */
[----:B------:R-:W-:Y:S01]  /*1c30*/  IMAD.SHL.U32 R12, R97, 0x100, RZ ;  /* 0x00000100610c7824 */ /* 0x000fe200078e00ff */
[----:B------:R-:W-:Y:S01]  /*1c40*/  USHF.R.U32.HI UR4, URZ, 0x1, UR41 ;  /* 0x000000013f047899 */ /* 0x000fe20008011629 */
[----:B------:R-:W-:Y:S01]  /*1c50*/  SHF.R.S32.HI R102, RZ, 0x1f, R19 ;  /* 0x0000001fff667819 */ /* 0x000fe20000011413 */
[----:B------:R-:W-:Y:S01]  /*1c60*/  ULDC UR8, c[0x0][0x284] ;  /* 0x0000a10000087ab9 */ /* 0x000fe20000000800 */
[C---:B------:R-:W-:Y:S01]  /*1c70*/  ISETP.GE.AND P0, PT, R3.reuse, UR5, PT ;  /* 0x0000000503007c0c */ /* 0x040fe2000bf06270 */
[----:B------:R-:W-:Y:S01]  /*1c80*/  ULOP3.LUT UR4, UR4, 0x1, URZ, 0xc0, !UPT ;  /* 0x0000000104047892 */ /* 0x000fe2000f8ec03f */
[----:B------:R-:W-:Y:S01]  /*1c90*/  LOP3.LUT R20, R3, 0x6, R92, 0xf8, !PT ;  /* 0x0000000603147812 */ /* 0x000fe200078ef85c */
[----:B------:R-:W-:Y:S01]  /*1ca0*/  UISETP.GT.U32.AND UP1, UPT, UR41, 0x1, UPT ;  /* 0x000000012900788c */ /* 0x000fe2000bf24070 */
[----:B------:R-:W-:Y:S01]  /*1cb0*/  ISETP.GE.OR P0, PT, R12, UR8, P0 ;  /* 0x000000080c007c0c */ /* 0x000fe20008706670 */
[----:B------:R-:W-:Y:S01]  /*1cc0*/  UISETP.NE.U32.AND UP0, UPT, UR4, 0x1, UPT ;  /* 0x000000010400788c */ /* 0x000fe2000bf05070 */
[----:B------:R-:W-:Y:S01]  /*1cd0*/  SHF.R.S32.HI R21, RZ, 0x1f, R20 ;  /* 0x0000001fff157819 */ /* 0x000fe20000011414 */
[----:B------:R-:W-:-:S02]  /*1ce0*/  UISETP.LT.U32.AND UP1, UPT, UR43, 0x2, UP1 ;  /* 0x000000022b00788c */ /* 0x000fc40008f21070 */
[----:B------:R-:W-:Y:S01]  /*1cf0*/  UISETP.GT.U32.AND UP0, UPT, UR43, 0x1, !UP0 ;  /* 0x000000012b00788c */ /* 0x000fe2000c704070 */
[----:B------:R-:W-:Y:S01]  /*1d00*/  ULDC.64 UR6, c[0x0][0x5d0] ;  /* 0x0001740000067ab9 */ /* 0x000fe20000000a00 */
[----:B------:R-:W-:Y:S01]  /*1d10*/  USEL UR5, URZ, 0x1, !UP1 ;  /* 0x000000013f057887 */ /* 0x000fe2000c800000 */
[----:B0-----:R-:W-:Y:S01]  /*1d20*/  IMAD R0, R102, UR6, RZ ;  /* 0x0000000666007c24 */ /* 0x001fe2000f8e02ff */
[----:B------:R-:W-:Y:S01]  /*1d30*/  USEL UR4, URZ, 0x1, !UP0 ;  /* 0x000000013f047887 */ /* 0x000fe2000c000000 */
[C---:B------:R-:W-:Y:S01]  /*1d40*/  IMAD.WIDE.U32 R4, R19.reuse, UR6, R20 ;  /* 0x0000000613047c25 */ /* 0x040fe2000f8e0014 */
[----:B------:R-:W-:Y:S02]  /*1d50*/  ULOP3.LUT UR41, UR41, 0x1, URZ, 0xc0, !UPT ;  /* 0x0000000129297892 */ /* 0x000fe4000f8ec03f */
[----:B------:R-:W-:Y:S01]  /*1d60*/  ULOP3.LUT UR40, UR4, UR40, UR5, 0x96, !UPT ;  /* 0x0000002804287292 */ /* 0x000fe2000f8e9605 */
[----:B------:R-:W-:Y:S02]  /*1d70*/  IMAD R7, R19, UR7, R0 ;  /* 0x0000000713077c24 */ /* 0x000fe4000f8e0200 */
[----:B------:R-:W-:-:S02]  /*1d80*/  IMAD.MOV.U32 R0, RZ, RZ, -0x1 ;  /* 0xffffffffff007424 */ /* 0x000fc400078e00ff */
[----:B------:R-:W-:Y:S01]  /*1d90*/  IMAD.IADD R5, R5, 0x1, R7 ;  /* 0x0000000105057824 */ /* 0x000fe200078e0207 */
[----:B------:R-:W-:Y:S06]  /*1da0*/  @P0 BRA `(.L_x_28) ;  /* 0x0000003400000947 */ /* 0x000fec0003800000 */
[----:B------:R-:W0:Y:S01]  /*1db0*/  LDC.64 R98, c[0x0][0x5c8] ;  /* 0x00017200ff627b82 */ /* 0x000e220000000a00 */
[----:B------:R-:W-:Y:S01]  /*1dc0*/  IMAD.WIDE R10, R97, 0x100, R22 ;  /* 0x00000100610a7825 */ /* 0x000fe200078e0216 */
[----:B------:R-:W-:Y:S01]  /*1dd0*/  ULDC.64 UR4, c[0x0][0x5c0] ;  /* 0x0001700000047ab9 */ /* 0x000fe20000000a00 */
[----:B------:R-:W-:Y:S02]  /*1de0*/  BSSY B0, `(.L_x_28) ;  /* 0x000033c000007945 */ /* 0x000fe40003800000 */
[----:B------:R-:W-:Y:S02]  /*1df0*/  IMAD.IADD R97, R95, 0x1, -R12 ;  /* 0x000000015f617824 */ /* 0x000fe400078e0a0c */
[----:B------:R-:W-:Y:S02]  /*1e00*/  IMAD.IADD R3, R90, 0x1, -R3 ;  /* 0x000000015a037824 */ /* 0x000fe400078e0a03 */
[-C--:B0-----:R-:W-:Y:S01]  /*1e10*/  IMAD R6, R11, R98.reuse, RZ ;  /* 0x000000620b067224 */ /* 0x081fe200078e02ff */
[----:B------:R-:W-:Y:S01]  /*1e20*/  SHF.L.U64.HI R13, R98, 0x7, R99 ;  /* 0x00000007620d7819 */ /* 0x000fe20000010263 */
[----:B------:R-:W-:-:S04]  /*1e30*/  IMAD.WIDE.U32 R4, R10, R98, R4 ;  /* 0x000000620a047225 */ /* 0x000fc800078e0004 */
[----:B------:R-:W-:Y:S01]  /*1e40*/  IMAD R7, R10, R99, R6 ;  /* 0x000000630a077224 */ /* 0x000fe200078e0206 */
[----:B------:R-:W-:Y:S01]  /*1e50*/  IADD3 R14, P0, R4, UR4, RZ ;  /* 0x00000004040e7c10 */ /* 0x000fe2000ff1e0ff */
[C---:B------:R-:W-:Y:S02]  /*1e60*/  IMAD.SHL.U32 R9, R98.reuse, 0x80, RZ ;  /* 0x0000008062097824 */ /* 0x040fe400078e00ff */
[----:B------:R-:W-:Y:S01]  /*1e70*/  IMAD.IADD R7, R5, 0x1, R7 ;  /* 0x0000000105077824 */ /* 0x000fe200078e0207 */
[-C--:B------:R-:W-:Y:S02]  /*1e80*/  LEA R4, P1, R98, R14.reuse, 0x3 ;  /* 0x0000000e62047211 */ /* 0x080fe400078218ff */
[----:B------:R-:W-:Y:S02]  /*1e90*/  IADD3 R6, P2, R9, R14, RZ ;  /* 0x0000000e09067210 */ /* 0x000fe40007f5e0ff */
[----:B------:R-:W-:Y:S02]  /*1ea0*/  IADD3.X R15, R7, UR5, RZ, P0, !PT ;  /* 0x00000005070f7c10 */ /* 0x000fe400087fe4ff */
[----:B-----5:R-:W-:-:S02]  /*1eb0*/  ISETP.NE.AND P0, PT, R89, RZ, PT ;  /* 0x000000ff5900720c */ /* 0x020fc40003f05270 */
[----:B------:R-:W-:Y:S01]  /*1ec0*/  LEA.HI.X R5, R98, R15, R99, 0x3, P1 ;  /* 0x0000000f62057211 */ /* 0x000fe200008f1c63 */
[----:B------:R-:W-:Y:S01]  /*1ed0*/  IMAD.X R7, R13, 0x1, R15, P2 ;  /* 0x000000010d077824 */ /* 0x000fe200010e060f */
[----:B------:R-:W-:-:S05]  /*1ee0*/  IADD3 R8, P1, R9, R4, RZ ;  /* 0x0000000409087210 */ /* 0x000fca0007f3e0ff */
[----:B------:R-:W-:-:S04]  /*1ef0*/  IMAD.X R9, R13, 0x1, R5, P1 ;  /* 0x000000010d097824 */ /* 0x000fc800008e0605 */
[----:B------:R-:W-:Y:S05]  /*1f00*/  @!P0 BRA `(.L_x_29) ;  /* 0x0000002400948947 */ /* 0x000fea0003800000 */
[----:B------:R-:W0:Y:S01]  /*1f10*/  LDC.64 R100, c[0x0][0x5b0] ;  /* 0x00016c00ff647b82 */ /* 0x000e220000000a00 */
[----:B------:R-:W-:Y:S01]  /*1f20*/  ULDC.64 UR4, c[0x0][0x5b8] ;  /* 0x00016e0000047ab9 */ /* 0x000fe20000000a00 */
[----:B------:R-:W-:Y:S01]  /*1f30*/  ISETP.GE.AND P0, PT, R97, 0x1, PT ;  /* 0x000000016100780c */ /* 0x000fe20003f06270 */
[----:B------:R-:W-:Y:S01]  /*1f40*/  IMAD R98, R102, UR4, RZ ;  /* 0x0000000466627c24 */ /* 0x000fe2000f8e02ff */
[----:B------:R-:W-:Y:S01]  /*1f50*/  BSSY B1, `(.L_x_30) ;  /* 0x0000010000017945 */ /* 0x000fe20003800000 */
[----:B------:R-:W-:Y:S01]  /*1f60*/  IMAD.WIDE.U32 R20, R19, UR4, R20 ;  /* 0x0000000413147c25 */ /* 0x000fe2000f8e0014 */
[----:B------:R-:W-:Y:S02]  /*1f70*/  ISETP.LT.OR P3, PT, R3, 0x1, !P0 ;  /* 0x000000010300780c */ /* 0x000fe40004761670 */
[----:B------:R-:W1:Y:S01]  /*1f80*/  LDC.64 R12, c[0x0][0x5a8] ;  /* 0x00016a00ff0c7b82 */ /* 0x000e620000000a00 */
[----:B------:R-:W-:Y:S02]  /*1f90*/  IMAD R19, R19, UR5, R98 ;  /* 0x0000000513137c24 */ /* 0x000fe4000f8e0262 */
[----:B------:R-:W-:-:S02]  /*1fa0*/  IMAD.MOV.U32 R98, RZ, RZ, R20 ;  /* 0x000000ffff627224 */ /* 0x000fc400078e0014 */
[----:B------:R-:W-:Y:S02]  /*1fb0*/  IMAD.IADD R99, R21, 0x1, R19 ;  /* 0x0000000115637824 */ /* 0x000fe400078e0213 */
[-C--:B0-----:R-:W-:Y:S01]  /*1fc0*/  IMAD R19, R11, R100.reuse, RZ ;  /* 0x000000640b137224 */ /* 0x081fe200078e02ff */
[----:B------:R-:W-:Y:S01]  /*1fd0*/  SHF.L.U64.HI R105, R100, 0x3, R101 ;  /* 0x0000000364697819 */ /* 0x000fe20000010265 */
[----:B------:R-:W-:-:S04]  /*1fe0*/  IMAD.WIDE.U32 R102, R10, R100, R98 ;  /* 0x000000640a667225 */ /* 0x000fc800078e0062 */
[----:B------:R-:W-:Y:S01]  /*1ff0*/  IMAD R109, R10, R101, R19 ;  /* 0x000000650a6d7224 */ /* 0x000fe200078e0213 */
[----:B-1----:R-:W-:Y:S01]  /*2000*/  IADD3 R102, P1, R102, R12, RZ ;  /* 0x0000000c66667210 */ /* 0x002fe20007f3e0ff */
[----:B------:R-:W-:-:S03]  /*2010*/  IMAD.SHL.U32 R104, R100, 0x8, RZ ;  /* 0x0000000864687824 */ /* 0x000fc600078e00ff */
[----:B------:R-:W-:Y:S01]  /*2020*/  IADD3.X R103, R13, R103, R109, P1, !PT ;  /* 0x000000670d677210 */ /* 0x000fe20000ffe46d */
[----:B------:R-:W-:Y:S08]  /*2030*/  @P3 BRA `(.L_x_31) ;  /* 0x0000000000043947 */ /* 0x000ff00003800000 */
[----:B------:R0:W5:Y:S02]  /*2040*/  LDG.E.U8 R96, desc[UR38][R102.64] ;  /* 0x0000002666607981 */ /* 0x000164000c1e1100 */
.L_x_31:
[----:B------:R-:W-:Y:S05]  /*2050*/  BSYNC B1 ;  /* 0x0000000000017941 */ /* 0x000fea0003800000 */
.L_x_30:
[----:B-----5:R-:W-:Y:S01]  /*2060*/  LOP3.LUT R19, R96, 0xffff, RZ, 0xc0, !PT ;  /* 0x0000ffff60137812 */ /* 0x020fe200078ec0ff */
[----:B------:R-:W-:Y:S01]  /*2070*/  IMAD.WIDE.U32 R106, R10, R100, R104 ;  /* 0x000000640a6a7225 */ /* 0x000fe200078e0068 */
[----:B------:R-:W-:Y:S01]  /*2080*/  ISETP.LT.OR P4, PT, R3, 0x2, !P0 ;  /* 0x000000020300780c */ /* 0x000fe20004781670 */
[----:B------:R-:W-:Y:S01]  /*2090*/  BSSY B1, `(.L_x_32) ;  /* 0x000000e000017945 */ /* 0x000fe20003800000 */
[----:B------:R-:W-:Y:S01]  /*20a0*/  PRMT R108, R19, 0x8880, RZ ;  /* 0x00008880136c7816 */ /* 0x000fe200000000ff */
[----:B------:R-:W-:Y:S01]  /*20b0*/  IMAD.IADD R107, R109, 0x1, R107 ;  /* 0x000000016d6b7824 */ /* 0x000fe200078e026b */
[----:B------:R-:W-:Y:S02]  /*20c0*/  IADD3 R106, P2, P5, R20, R12, R106 ;  /* 0x0000000c146a7210 */ /* 0x000fe40007d5e06a */
[----:B------:R-:W-:Y:S01]  /*20d0*/  ISETP.GE.AND P1, PT, R97, 0x9, PT ;  /* 0x000000096100780c */ /* 0x000fe20003f26270 */
[----:B------:R-:W-:Y:S01]  /*20e0*/  IMAD R19, R108, R89, RZ ;  /* 0x000000596c137224 */ /* 0x000fe200078e02ff */
[----:B------:R-:W-:-:S02]  /*20f0*/  IADD3.X R107, R99, R13, R107, P2, P5 ;  /* 0x0000000d636b7210 */ /* 0x000fc400017ea46b */
[----:B------:R-:W-:Y:S01]  /*2100*/  ISETP.LT.OR P2, PT, R3, 0x1, !P1 ;  /* 0x000000010300780c */ /* 0x000fe20004f41670 */
[----:B------:R-:W-:-:S05]  /*2110*/  @!P3 IMAD R109, R56, R88, R19 ;  /* 0x00000058386db224 */ /* 0x000fca00078e0213 */
[----:B------:R1:W-:Y:S01]  /*2120*/  @!P3 STG.E.U8 desc[UR38][R14.64], R109 ;  /* 0x0000006d0e00b986 */ /* 0x0003e2000c101126 */
[----:B------:R-:W-:Y:S06]  /*2130*/  @P4 BRA `(.L_x_33) ;  /* 0x00000000000c4947 */ /* 0x000fec0003800000 */
[----:B------:R-:W2:Y:S02]  /*2140*/  LDG.E.U8 R96, desc[UR38][R102.64+0x1] ;  /* 0x0000012666607981 */ /* 0x000ea4000c1e1100 */
[----:B--2---:R-:W-:-:S05]  /*2150*/  PRMT R56, R96, 0x8880, RZ ;  /* 0x0000888060387816 */ /* 0x004fca00000000ff */
[----:B------:R-:W-:-:S07]  /*2160*/  IMAD R19, R56, R89, RZ ;  /* 0x0000005938137224 */ /* 0x000fce00078e02ff */
.L_x_33:
[----:B------:R-:W-:Y:S05]  /*2170*/  BSYNC B1 ;  /* 0x0000000000017941 */ /* 0x000fea0003800000 */
.L_x_32:
[----:B------:R-:W-:Y:S01]  /*2180*/  @!P4 IMAD R57, R57, R88, R19 ;  /* 0x000000583939c224 */ /* 0x000fe200078e0213 */
[----:B------:R-:W-:Y:S04]  /*2190*/  BSSY B1, `(.L_x_34) ;  /* 0x0000006000017945 */ /* 0x000fe80003800000 */
[----:B------:R2:W-:Y:S01]  /*21a0*/  @!P4 STG.E.U8 desc[UR38][R14.64+0x1], R57 ;  /* 0x000001390e00c986 */ /* 0x0005e2000c101126 */
[----:B------:R-:W-:Y:S05]  /*21b0*/  @P2 BRA `(.L_x_35) ;  /* 0x00000000000c2947 */ /* 0x000fea0003800000 */
[----:B------:R-:W3:Y:S02]  /*21c0*/  LDG.E.U8 R96, desc[UR38][R106.64] ;  /* 0x000000266a607981 */ /* 0x000ee4000c1e1100 */
[----:B---3--:R-:W-:-:S05]  /*21d0*/  PRMT R56, R96, 0x8880, RZ ;  /* 0x0000888060387816 */ /* 0x008fca00000000ff */
[----:B------:R-:W-:-:S07]  /*21e0*/  IMAD R19, R56, R89, RZ ;  /* 0x0000005938137224 */ /* 0x000fce00078e02ff */
.L_x_35:
[----:B------:R-:W-:Y:S05]  /*21f0*/  BSYNC B1 ;  /* 0x0000000000017941 */ /* 0x000fea0003800000 */
.L_x_34:
[C---:B------:R-:W-:Y:S01]  /*2200*/  ISETP.LT.OR P4, PT, R3.reuse, 0x2, !P1 ;  /* 0x000000020300780c */ /* 0x040fe20004f81670 */
[----:B--2---:R-:W-:Y:S01]  /*2210*/  @!P2 IMAD R57, R58, R88, R19 ;  /* 0x000000583a39a224 */ /* 0x004fe200078e0213 */
[----:B------:R-:W-:Y:S01]  /*2220*/  BSSY B1, `(.L_x_36) ;  /* 0x0000009000017945 */ /* 0x000fe20003800000 */
[C---:B------:R-:W-:Y:S02]  /*2230*/  ISETP.LT.OR P3, PT, R3.reuse, 0x9, !P0 ;  /* 0x000000090300780c */ /* 0x040fe40004761670 */
[C---:B------:R-:W-:Y:S01]  /*2240*/  ISETP.LT.OR P5, PT, R3.reuse, 0xa, !P0 ;  /* 0x0000000a0300780c */ /* 0x040fe200047a1670 */
[----:B------:R2:W-:Y:S01]  /*2250*/  @!P2 STG.E.U8 desc[UR38][R4.64], R57 ;  /* 0x000000390400a986 */ /* 0x0005e2000c101126 */
[----:B------:R-:W-:-:S06]  /*2260*/  ISETP.LT.OR P2, PT, R3, 0x9, !P1 ;  /* 0x000000090300780c */ /* 0x000fcc0004f41670 */
[----:B------:R-:W-:Y:S07]  /*2270*/  @P4 BRA `(.L_x_37) ;  /* 0x00000000000c4947 */ /* 0x000fee0003800000 */
[----:B------:R-:W3:Y:S02]  /*2280*/  LDG.E.U8 R96, desc[UR38][R106.64+0x1] ;  /* 0x000001266a607981 */ /* 0x000ee4000c1e1100 */
[----:B---3--:R-:W-:-:S05]  /*2290*/  PRMT R56, R96, 0x8880, RZ ;  /* 0x0000888060387816 */ /* 0x008fca00000000ff */
[----:B------:R-:W-:-:S07]  /*22a0*/  IMAD R19, R56, R89, RZ ;  /* 0x0000005938137224 */ /* 0x000fce00078e02ff */
.L_x_37:
[----:B------:R-:W-:Y:S05]  /*22b0*/  BSYNC B1 ;  /* 0x0000000000017941 */ /* 0x000fea0003800000 */
.L_x_36:
[----:B------:R-:W-:Y:S01]  /*22c0*/  @!P4 IMAD R59, R59, R88, R19 ;  /* 0x000000583b3bc224 */ /* 0x000fe200078e0213 */
[----:B------:R-:W-:Y:S04]  /*22d0*/  BSSY B1, `(.L_x_38) ;  /* 0x0000006000017945 */ /* 0x000fe80003800000 */
[----:B------:R3:W-:Y:S01]  /*22e0*/  @!P4 STG.E.U8 desc[UR38][R4.64+0x1], R59 ;  /* 0x0000013b0400c986 */ /* 0x0007e2000c101126 */
[----:B------:R-:W-:Y:S05]  /*22f0*/  @P3 BRA `(.L_x_39) ;  /* 0x00000000000c3947 */ /* 0x000fea0003800000 */
[----:B------:R-:W4:Y:S02]  /*2300*/  LDG.E.U8 R96, desc[UR38][R102.64+0x8] ;  /* 0x0000082666607981 */ /* 0x000f24000c1e1100 */
[----:B----4-:R-:W-:-:S05]  /*2310*/  PRMT R56, R96, 0x8880, RZ ;  /* 0x0000888060387816 */ /* 0x010fca00000000ff */
[----:B------:R-:W-:-:S07]  /*2320*/  IMAD R19, R56, R89, RZ ;  /* 0x0000005938137224 */ /* 0x000fce00078e02ff */
.L_x_39:
[----:B------:R-:W-:Y:S05]  /*2330*/  BSYNC B1 ;  /* 0x0000000000017941 */ /* 0x000fea0003800000 */
.L_x_38:
[----:B--2---:R-:W-:Y:S01]  /*2340*/  @!P3 IMAD R57, R60, R88, R19 ;  /* 0x000000583c39b224 */ /* 0x004fe200078e0213 */
[----:B------:R-:W-:Y:S04]  /*2350*/  BSSY B1, `(.L_x_40) ;  /* 0x0000006000017945 */ /* 0x000fe80003800000 */
[----:B------:R2:W-:Y:S01]  /*2360*/  @!P3 STG.E.U8 desc[UR38][R14.64+0x8], R57 ;  /* 0x000008390e00b986 */ /* 0x0005e2000c101126 */
[----:B------:R-:W-:Y:S05]  /*2370*/  @P5 BRA `(.L_x_41) ;  /* 0x00000000000c5947 */ /* 0x000fea0003800000 */
[----:B------:R-:W4:Y:S02]  /*2380*/  LDG.E.U8 R96, desc[UR38][R102.64+0x9] ;  /* 0x0000092666607981 */ /* 0x000f24000c1e1100 */
[----:B----4-:R-:W-:-:S05]  /*2390*/  PRMT R56, R96, 0x8880, RZ ;  /* 0x0000888060387816 */ /* 0x010fca00000000ff */
[----:B------:R-:W-:-:S07]  /*23a0*/  IMAD R19, R56, R89, RZ ;  /* 0x0000005938137224 */ /* 0x000fce00078e02ff */
.L_x_41:
[----:B------:R-:W-:Y:S05]  /*23b0*/  BSYNC B1 ;  /* 0x0000000000017941 */ /* 0x000fea0003800000 */
.L_x_40:
[----:B------:R-:W-:Y:S01]  /*23c0*/  @!P5 IMAD R61, R61, R88, R19 ;  /* 0x000000583d3dd224 */ /* 0x000fe200078e0213 */
[----:B------:R-:W-:Y:S04]  /*23d0*/  BSSY B1, `(.L_x_42) ;  /* 0x0000006000017945 */ /* 0x000fe80003800000 */
[----:B------:R4:W-:Y:S01]  /*23e0*/  @!P5 STG.E.U8 desc[UR38][R14.64+0x9], R61 ;  /* 0x0000093d0e00d986 */ /* 0x0009e2000c101126 */
[----:B------:R-:W-:Y:S05]  /*23f0*/  @P2 BRA `(.L_x_43) ;  /* 0x00000000000c2947 */ /* 0x000fea0003800000 */
[----:B------:R-:W5:Y:S02]  /*2400*/  LDG.E.U8 R96, desc[UR38][R106.64+0x8] ;  /* 0x000008266a607981 */ /* 0x000f64000c1e1100 */
[----:B-----5:R-:W-:-:S05]  /*2410*/  PRMT R56, R96, 0x8880, RZ ;  /* 0x0000888060387816 */ /* 0x020fca00000000ff */
[----:B------:R-:W-:-:S07]  /*2420*/  IMAD R19, R56, R89, RZ ;  /* 0x0000005938137224 */ /* 0x000fce00078e02ff */
.L_x_43:
[----:B------:R-:W-:Y:S05]  /*2430*/  BSYNC B1 ;  /* 0x0000000000017941 */ /* 0x000fea0003800000 */
.L_x_42:
        /* <DEDUP_REMOVED lines=8> */
[----:B------:R-:W5:Y:S02]  /*24c0*/  LDG.E.U8 R96, desc[UR38][R106.64+0x9] ;  /* 0x000009266a607981 */ /* 0x000f64000c1e1100 */
[----:B-----5:R-:W-:-:S05]  /*24d0*/  PRMT R56, R96, 0x8880, RZ ;  /* 0x0000888060387816 */ /* 0x020fca00000000ff */
[----:B------:R-:W-:-:S07]  /*24e0*/  IMAD R19, R56, R89, RZ ;  /* 0x0000005938137224 */ /* 0x000fce00078e02ff */
.L_x_45:
[----:B------:R-:W-:Y:S05]  /*24f0*/  BSYNC B1 ;  /* 0x0000000000017941 */ /* 0x000fea0003800000 */
.L_x_44:
[----:B------:R-:W-:Y:S01]  /*2500*/  @!P4 IMAD R63, R63, R88, R19 ;  /* 0x000000583f3fc224 */ /* 0x000fe200078e0213 */
[----:B------:R-:W-:Y:S04]  /*2510*/  BSSY B1, `(.L_x_46) ;  /* 0x0000006000017945 */ /* 0x000fe80003800000 */
[----:B------:R0:W-:Y:S01]  /*2520*/  @!P4 STG.E.U8 desc[UR38][R4.64+0x9], R63 ;  /* 0x0000093f0400c986 */ /* 0x0001e2000c101126 */
[----:B------:R-:W-:Y:S05]  /*2530*/  @P3 BRA `(.L_x_47) ;  /* 0x00000000000c3947 */ /* 0x000fea0003800000 */
[----:B------:R-:W5:Y:S02]  /*2540*/  LDG.E.U8 R96, desc[UR38][R102.64+0x10] ;  /* 0x0000102666607981 */ /* 0x000f64000c1e1100 */
[----:B-----5:R-:W-:-:S05]  /*2550*/  PRMT R56, R96, 0x8880, RZ ;  /* 0x0000888060387816 */ /* 0x020fca00000000ff */
[----:B------:R-:W-:-:S07]  /*2560*/  IMAD R19, R56, R89, RZ ;  /* 0x0000005938137224 */ /* 0x000fce00078e02ff */
.L_x_47:
[----:B------:R-:W-:Y:S05]  /*2570*/  BSYNC B1 ;  /* 0x0000000000017941 */ /* 0x000fea0003800000 */
.L_x_46:
[----:B--2---:R-:W-:Y:S01]  /*2580*/  @!P3 IMAD R57, R64, R88, R19 ;  /* 0x000000584039b224 */ /* 0x004fe200078e0213 */
[----:B------:R-:W-:Y:S04]  /*2590*/  BSSY B1, `(.L_x_48) ;  /* 0x0000006000017945 */ /* 0x000fe80003800000 */
[----:B------:R2:W-:Y:S01]  /*25a0*/  @!P3 STG.E.U8 desc[UR38][R14.64+0x10], R57 ;  /* 0x000010390e00b986 */ /* 0x0005e2000c101126 */
[----:B------:R-:W-:Y:S05]  /*25b0*/  @P5 BRA `(.L_x_49) ;  /* 0x00000000000c5947 */ /* 0x000fea0003800000 */
[----:B------:R-:W5:Y:S02]  /*25c0*/  LDG.E.U8 R96, desc[UR38][R102.64+0x11] ;  /* 0x0000112666607981 */ /* 0x000f64000c1e1100 */
[----:B-----5:R-:W-:-:S05]  /*25d0*/  PRMT R56, R96, 0x8880, RZ ;  /* 0x0000888060387816 */ /* 0x020fca00000000ff */
[----:B------:R-:W-:-:S07]  /*25e0*/  IMAD R19, R56, R89, RZ ;  /* 0x0000005938137224 */ /* 0x000fce00078e02ff */
.L_x_49:
[----:B------:R-:W-:Y:S05]  /*25f0*/  BSYNC B1 ;  /* 0x0000000000017941 */ /* 0x000fea0003800000 */
.L_x_48:
[----:B------:R-:W-:Y:S01]  /*2600*/  @!P5 IMAD R65, R65, R88, R19 ;  /* 0x000000584141d224 */ /* 0x000fe200078e0213 */
[----:B------:R-:W-:Y:S04]  /*2610*/  BSSY B1, `(.L_x_50) ;  /* 0x0000006000017945 */ /* 0x000fe80003800000 */
[----:B------:R0:W-:Y:S01]  /*2620*/  @!P5 STG.E.U8 desc[UR38][R14.64+0x11], R65 ;  /* 0x000011410e00d986 */ /* 0x0001e2000c101126 */
[----:B------:R-:W-:Y:S05]  /*2630*/  @P2 BRA `(.L_x_51) ;  /* 0x00000000000c2947 */ /* 0x000fea0003800000 */
[----:B------:R-:W5:Y:S02]  /*2640*/  LDG.E.U8 R96, desc[UR38][R106.64+0x10] ;  /* 0x000010266a607981 */ /* 0x000f64000c1e1100 */
[----:B-----5:R-:W-:-:S05]  /*2650*/  PRMT R56, R96, 0x8880, RZ ;  /* 0x0000888060387816 */ /* 0x020fca00000000ff */
[----:B------:R-:W-:-:S07]  /*2660*/  IMAD R19, R56, R89, RZ ;  /* 0x0000005938137224 */ /* 0x000fce00078e02ff */
.L_x_51:
[----:B------:R-:W-:Y:S05]  /*2670*/  BSYNC B1 ;  /* 0x0000000000017941 */ /* 0x000fea0003800000 */
.L_x_50:
        /* <DEDUP_REMOVED lines=11> */
.L_x_53:
[----:B------:R-:W-:Y:S05]  /*2730*/  BSYNC B1 ;  /* 0x0000000000017941 */ /* 0x000fea0003800000 */
.L_x_52:
[----:B------:R-:W-:Y:S01]  /*2740*/  @!P4 IMAD R67, R67, R88, R19 ;  /* 0x000000584343c224 */ /* 0x000fe200078e0213 */
[----:B------:R-:W-:Y:S04]  /*2750*/  BSSY B1, `(.L_x_54) ;  /* 0x0000006000017945 */ /* 0x000fe80003800000 */
[----:B------:R0:W-:Y:S01]  /*2760*/  @!P4 STG.E.U8 desc[UR38][R4.64+0x11], R67 ;  /* 0x000011430400c986 */ /* 0x0001e2000c101126 */
[----:B------:R-:W-:Y:S05]  /*2770*/  @P3 BRA `(.L_x_55) ;  /* 0x00000000000c3947 */ /* 0x000fea0003800000 */
[----:B------:R-:W5:Y:S02]  /*2780*/  LDG.E.U8 R96, desc[UR38][R102.64+0x18] ;  /* 0x0000182666607981 */ /* 0x000f64000c1e1100 */
[----:B-----5:R-:W-:-:S05]  /*2790*/  PRMT R56, R96, 0x8880, RZ ;  /* 0x0000888060387816 */ /* 0x020fca00000000ff */
[----:B------:R-:W-:-:S07]  /*27a0*/  IMAD R19, R56, R89, RZ ;  /* 0x0000005938137224 */ /* 0x000fce00078e02ff */
.L_x_55:
[----:B------:R-:W-:Y:S05]  /*27b0*/  BSYNC B1 ;  /* 0x0000000000017941 */ /* 0x000fea0003800000 */
.L_x_54:
[----:B--2---:R-:W-:Y:S01]  /*27c0*/  @!P3 IMAD R57, R68, R88, R19 ;  /* 0x000000584439b224 */ /* 0x004fe200078e0213 */
[----:B------:R-:W-:Y:S04]  /*27d0*/  BSSY B1, `(.L_x_56) ;  /* 0x0000006000017945 */ /* 0x000fe80003800000 */
[----:B------:R2:W-:Y:S01]  /*27e0*/  @!P3 STG.E.U8 desc[UR38][R14.64+0x18], R57 ;  /* 0x000018390e00b986 */ /* 0x0005e2000c101126 */
[----:B------:R-:W-:Y:S05]  /*27f0*/  @P5 BRA `(.L_x_57) ;  /* 0x00000000000c5947 */ /* 0x000fea0003800000 */
[----:B------:R-:W5:Y:S02]  /*2800*/  LDG.E.U8 R96, desc[UR38][R102.64+0x19] ;  /* 0x0000192666607981 */ /* 0x000f64000c1e1100 */
[----:B-----5:R-:W-:-:S05]  /*2810*/  PRMT R56, R96, 0x8880, RZ ;  /* 0x0000888060387816 */ /* 0x020fca00000000ff */
[----:B------:R-:W-:-:S07]  /*2820*/  IMAD R19, R56, R89, RZ ;  /* 0x0000005938137224 */ /* 0x000fce00078e02ff */
.L_x_57:
[----:B------:R-:W-:Y:S05]  /*2830*/  BSYNC B1 ;  /* 0x0000000000017941 */ /* 0x000fea0003800000 */
.L_x_56:
[----:B------:R-:W-:Y:S01]  /*2840*/  @!P5 IMAD R69, R69, R88, R19 ;  /* 0x000000584545d224 */ /* 0x000fe200078e0213 */
[----:B------:R-:W-:Y:S04]  /*2850*/  BSSY B1, `(.L_x_58) ;  /* 0x0000006000017945 */ /* 0x000fe80003800000 */
[----:B------:R0:W-:Y:S01]  /*2860*/  @!P5 STG.E.U8 desc[UR38][R14.64+0x19], R69 ;  /* 0x000019450e00d986 */ /* 0x0001e2000c101126 */
[----:B------:R-:W-:Y:S05]  /*2870*/  @P2 BRA `(.L_x_59) ;  /* 0x00000000000c2947 */ /* 0x000fea0003800000 */
[----:B------:R-:W5:Y:S02]  /*2880*/  LDG.E.U8 R96, desc[UR38][R106.64+0x18] ;  /* 0x000018266a607981 */ /* 0x000f64000c1e1100 */
[----:B-----5:R-:W-:-:S05]  /*2890*/  PRMT R56, R96, 0x8880, RZ ;  /* 0x0000888060387816 */ /* 0x020fca00000000ff */
[----:B------:R-:W-:-:S07]  /*28a0*/  IMAD R19, R56, R89, RZ ;  /* 0x0000005938137224 */ /* 0x000fce00078e02ff */
.L_x_59:
[----:B------:R-:W-:Y:S05]  /*28b0*/  BSYNC B1 ;  /* 0x0000000000017941 */ /* 0x000fea0003800000 */
.L_x_58:
        /* <DEDUP_REMOVED lines=11> */
.L_x_61:
[----:B------:R-:W-:Y:S05]  /*2970*/  BSYNC B1 ;  /* 0x0000000000017941 */ /* 0x000fea0003800000 */
.L_x_60:
[----:B------:R-:W-:Y:S01]  /*2980*/  @!P4 IMAD R71, R71, R88, R19 ;  /* 0x000000584747c224 */ /* 0x000fe200078e0213 */
[----:B------:R-:W-:Y:S04]  /*2990*/  BSSY B1, `(.L_x_62) ;  /* 0x0000006000017945 */ /* 0x000fe80003800000 */
[----:B------:R0:W-:Y:S01]  /*29a0*/  @!P4 STG.E.U8 desc[UR38][R4.64+0x19], R71 ;  /* 0x000019470400c986 */ /* 0x0001e2000c101126 */
[----:B------:R-:W-:Y:S05]  /*29b0*/  @P3 BRA `(.L_x_63) ;  /* 0x00000000000c3947 */ /* 0x000fea0003800000 */
[----:B------:R-:W5:Y:S02]  /*29c0*/  LDG.E.U8 R96, desc[UR38][R102.64+0x20] ;  /* 0x0000202666607981 */ /* 0x000f64000c1e1100 */
[----:B-----5:R-:W-:-:S05]  /*29d0*/  PRMT R56, R96, 0x8880, RZ ;  /* 0x0000888060387816 */ /* 0x020fca00000000ff */
[----:B------:R-:W-:-:S07]  /*29e0*/  IMAD R19, R56, R89, RZ ;  /* 0x0000005938137224 */ /* 0x000fce00078e02ff */
.L_x_63:
[----:B------:R-:W-:Y:S05]  /*29f0*/  BSYNC B1 ;  /* 0x0000000000017941 */ /* 0x000fea0003800000 */
.L_x_62:
[----:B--2---:R-:W-:Y:S01]  /*2a00*/  @!P3 IMAD R57, R72, R88, R19 ;  /* 0x000000584839b224 */ /* 0x004fe200078e0213 */
[----:B------:R-:W-:Y:S04]  /*2a10*/  BSSY B1, `(.L_x_64) ;  /* 0x0000006000017945 */ /* 0x000fe80003800000 */
[----:B------:R2:W-:Y:S01]  /*2a20*/  @!P3 STG.E.U8 desc[UR38][R14.64+0x20], R57 ;  /* 0x000020390e00b986 */ /* 0x0005e2000c101126 */
[----:B------:R-:W-:Y:S05]  /*2a30*/  @P5 BRA `(.L_x_65) ;  /* 0x00000000000c5947 */ /* 0x000fea0003800000 */
[----:B------:R-:W5:Y:S02]  /*2a40*/  LDG.E.U8 R96, desc[UR38][R102.64+0x21] ;  /* 0x0000212666607981 */ /* 0x000f64000c1e1100 */
[----:B-----5:R-:W-:-:S05]  /*2a50*/  PRMT R56, R96, 0x8880, RZ ;  /* 0x0000888060387816 */ /* 0x020fca00000000ff */
[----:B------:R-:W-:-:S07]  /*2a60*/  IMAD R19, R56, R89, RZ ;  /* 0x0000005938137224 */ /* 0x000fce00078e02ff */
.L_x_65:
[----:B------:R-:W-:Y:S05]  /*2a70*/  BSYNC B1 ;  /* 0x0000000000017941 */ /* 0x000fea0003800000 */
.L_x_64:
[----:B------:R-:W-:Y:S01]  /*2a80*/  @!P5 IMAD R73, R73, R88, R19 ;  /* 0x000000584949d224 */ /* 0x000fe200078e0213 */
[----:B------:R-:W-:Y:S04]  /*2a90*/  BSSY B1, `(.L_x_66) ;  /* 0x0000006000017945 */ /* 0x000fe80003800000 */
[----:B------:R0:W-:Y:S01]  /*2aa0*/  @!P5 STG.E.U8 desc[UR38][R14.64+0x21], R73 ;  /* 0x000021490e00d986 */ /* 0x0001e2000c101126 */
[----:B------:R-:W-:Y:S05]  /*2ab0*/  @P2 BRA `(.L_x_67) ;  /* 0x00000000000c2947 */ /* 0x000fea0003800000 */
[----:B------:R-:W5:Y:S02]  /*2ac0*/  LDG.E.U8 R96, desc[UR38][R106.64+0x20] ;  /* 0x000020266a607981 */ /* 0x000f64000c1e1100 */
[----:B-----5:R-:W-:-:S05]  /*2ad0*/  PRMT R56, R96, 0x8880, RZ ;  /* 0x0000888060387816 */ /* 0x020fca00000000ff */
[----:B------:R-:W-:-:S07]  /*2ae0*/  IMAD R19, R56, R89, RZ ;  /* 0x0000005938137224 */ /* 0x000fce00078e02ff */
.L_x_67:
[----:B------:R-:W-:Y:S05]  /*2af0*/  BSYNC B1 ;  /* 0x0000000000017941 */ /* 0x000fea0003800000 */
.L_x_66:
        /* <DEDUP_REMOVED lines=11> */
.L_x_69:
[----:B------:R-:W-:Y:S05]  /*2bb0*/  BSYNC B1 ;  /* 0x0000000000017941 */ /* 0x000fea0003800000 */
.L_x_68:
[----:B------:R-:W-:Y:S01]  /*2bc0*/  @!P4 IMAD R75, R75, R88, R19 ;  /* 0x000000584b4bc224 */ /* 0x000fe200078e0213 */
[----:B------:R-:W-:Y:S04]  /*2bd0*/  BSSY B1, `(.L_x_70) ;  /* 0x0000006000017945 */ /* 0x000fe80003800000 */
[----:B------:R0:W-:Y:S01]  /*2be0*/  @!P4 STG.E.U8 desc[UR38][R4.64+0x21], R75 ;  /* 0x0000214b0400c986 */ /* 0x0001e2000c101126 */
[----:B------:R-:W-:Y:S05]  /*2bf0*/  @P3 BRA `(.L_x_71) ;  /* 0x00000000000c3947 */ /* 0x000fea0003800000 */
[----:B------:R-:W5:Y:S02]  /*2c00*/  LDG.E.U8 R96, desc[UR38][R102.64+0x28] ;  /* 0x0000282666607981 */ /* 0x000f64000c1e1100 */
[----:B-----5:R-:W-:-:S05]  /*2c10*/  PRMT R56, R96, 0x8880, RZ ;  /* 0x0000888060387816 */ /* 0x020fca00000000ff */
[----:B------:R-:W-:-:S07]  /*2c20*/  IMAD R19, R56, R89, RZ ;  /* 0x0000005938137224 */ /* 0x000fce00078e02ff */
.L_x_71:
[----:B------:R-:W-:Y:S05]  /*2c30*/  BSYNC B1 ;  /* 0x0000000000017941 */ /* 0x000fea0003800000 */
.L_x_70:
[----:B--2---:R-:W-:Y:S01]  /*2c40*/  @!P3 IMAD R57, R76, R88, R19 ;  /* 0x000000584c39b224 */ /* 0x004fe200078e0213 */
[----:B------:R-:W-:Y:S04]  /*2c50*/  BSSY B1, `(.L_x_72) ;  /* 0x0000006000017945 */ /* 0x000fe80003800000 */
[----:B------:R2:W-:Y:S01]  /*2c60*/  @!P3 STG.E.U8 desc[UR38][R14.64+0x28], R57 ;  /* 0x000028390e00b986 */ /* 0x0005e2000c101126 */
[----:B------:R-:W-:Y:S05]  /*2c70*/  @P5 BRA `(.L_x_73) ;  /* 0x00000000000c5947 */ /* 0x000fea0003800000 */
[----:B------:R-:W5:Y:S02]  /*2c80*/  LDG.E.U8 R96, desc[UR38][R102.64+0x29] ;  /* 0x0000292666607981 */ /* 0x000f64000c1e1100 */
[----:B-----5:R-:W-:-:S05]  /*2c90*/  PRMT R56, R96, 0x8880, RZ ;  /* 0x0000888060387816 */ /* 0x020fca00000000ff */
[----:B------:R-:W-:-:S07]  /*2ca0*/  IMAD R19, R56, R89, RZ ;  /* 0x0000005938137224 */ /* 0x000fce00078e02ff */
.L_x_73:
[----:B------:R-:W-:Y:S05]  /*2cb0*/  BSYNC B1 ;  /* 0x0000000000017941 */ /* 0x000fea0003800000 */
.L_x_72:
[----:B------:R-:W-:Y:S01]  /*2cc0*/  @!P5 IMAD R77, R77, R88, R19 ;  /* 0x000000584d4dd224 */ /* 0x000fe200078e0213 */
[----:B------:R-:W-:Y:S04]  /*2cd0*/  BSSY B1, `(.L_x_74) ;  /* 0x0000006000017945 */ /* 0x000fe80003800000 */
[----:B------:R0:W-:Y:S01]  /*2ce0*/  @!P5 STG.E.U8 desc[UR38][R14.64+0x29], R77 ;  /* 0x0000294d0e00d986 */ /* 0x0001e2000c101126 */
[----:B------:R-:W-:Y:S05]  /*2cf0*/  @P2 BRA `(.L_x_75) ;  /* 0x00000000000c2947 */ /* 0x000fea0003800000 */
[----:B------:R-:W5:Y:S02]  /*2d00*/  LDG.E.U8 R96, desc[UR38][R106.64+0x28] ;  /* 0x000028266a607981 */ /* 0x000f64000c1e1100 */
[----:B-----5:R-:W-:-:S05]  /*2d10*/  PRMT R56, R96, 0x8880, RZ ;  /* 0x0000888060387816 */ /* 0x020fca00000000ff */
[----:B------:R-:W-:-:S07]  /*2d20*/  IMAD R19, R56, R89, RZ ;  /* 0x0000005938137224 */ /* 0x000fce00078e02ff */
.L_x_75:
[----:B------:R-:W-:Y:S05]  /*2d30*/  BSYNC B1 ;  /* 0x0000000000017941 */ /* 0x000fea0003800000 */
.L_x_74:
        /* <DEDUP_REMOVED lines=11> */
.L_x_77:
[----:B------:R-:W-:Y:S05]  /*2df0*/  BSYNC B1 ;  /* 0x0000000000017941 */ /* 0x000fea0003800000 */
.L_x_76:
[----:B------:R-:W-:Y:S01]  /*2e00*/  @!P4 IMAD R79, R79, R88, R19 ;  /* 0x000000584f4fc224 */ /* 0x000fe200078e0213 */
[----:B------:R-:W-:Y:S04]  /*2e10*/  BSSY B1, `(.L_x_78) ;  /* 0x0000006000017945 */ /* 0x000fe80003800000 */
[----:B------:R0:W-:Y:S01]  /*2e20*/  @!P4 STG.E.U8 desc[UR38][R4.64+0x29], R79 ;  /* 0x0000294f0400c986 */ /* 0x0001e2000c101126 */
[----:B------:R-:W-:Y:S05]  /*2e30*/  @P3 BRA `(.L_x_79) ;  /* 0x00000000000c3947 */ /* 0x000fea0003800000 */
[----:B------:R-:W5:Y:S02]  /*2e40*/  LDG.E.U8 R96, desc[UR38][R102.64+0x30] ;  /* 0x0000302666607981 */ /* 0x000f64000c1e1100 */
[----:B-----5:R-:W-:-:S05]  /*2e50*/  PRMT R56, R96, 0x8880, RZ ;  /* 0x0000888060387816 */ /* 0x020fca00000000ff */
[----:B------:R-:W-:-:S07]  /*2e60*/  IMAD R19, R56, R89, RZ ;  /* 0x0000005938137224 */ /* 0x000fce00078e02ff */
.L_x_79:
[----:B------:R-:W-:Y:S05]  /*2e70*/  BSYNC B1 ;  /* 0x0000000000017941 */ /* 0x000fea0003800000 */
.L_x_78:
[----:B--2---:R-:W-:Y:S01]  /*2e80*/  @!P3 IMAD R57, R80, R88, R19 ;  /* 0x000000585039b224 */ /* 0x004fe200078e0213 */
[----:B------:R-:W-:Y:S04]  /*2e90*/  BSSY B1, `(.L_x_80) ;  /* 0x0000006000017945 */ /* 0x000fe80003800000 */
[----:B------:R2:W-:Y:S01]  /*2ea0*/  @!P3 STG.E.U8 desc[UR38][R14.64+0x30], R57 ;  /* 0x000030390e00b986 */ /* 0x0005e2000c101126 */
[----:B------:R-:W-:Y:S05]  /*2eb0*/  @P5 BRA `(.L_x_81) ;  /* 0x00000000000c5947 */ /* 0x000fea0003800000 */
[----:B------:R-:W5:Y:S02]  /*2ec0*/  LDG.E.U8 R96, desc[UR38][R102.64+0x31] ;  /* 0x0000312666607981 */ /* 0x000f64000c1e1100 */
[----:B-----5:R-:W-:-:S05]  /*2ed0*/  PRMT R56, R96, 0x8880, RZ ;  /* 0x0000888060387816 */ /* 0x020fca00000000ff */
[----:B------:R-:W-:-:S07]  /*2ee0*/  IMAD R19, R56, R89, RZ ;  /* 0x0000005938137224 */ /* 0x000fce00078e02ff */
.L_x_81:
[----:B------:R-:W-:Y:S05]  /*2ef0*/  BSYNC B1 ;  /* 0x0000000000017941 */ /* 0x000fea0003800000 */
.L_x_80:
[----:B------:R-:W-:Y:S01]  /*2f00*/  @!P5 IMAD R81, R81, R88, R19 ;  /* 0x000000585151d224 */ /* 0x000fe200078e0213 */
[----:B------:R-:W-:Y:S04]  /*2f10*/  BSSY B1, `(.L_x_82) ;  /* 0x0000006000017945 */ /* 0x000fe80003800000 */
[----:B------:R0:W-:Y:S01]  /*2f20*/  @!P5 STG.E.U8 desc[UR38][R14.64+0x31], R81 ;  /* 0x000031510e00d986 */ /* 0x0001e2000c101126 */
[----:B------:R-:W-:Y:S05]  /*2f30*/  @P2 BRA `(.L_x_83) ;  /* 0x00000000000c2947 */ /* 0x000fea0003800000 */
[----:B------:R-:W5:Y:S02]  /*2f40*/  LDG.E.U8 R96, desc[UR38][R106.64+0x30] ;  /* 0x000030266a607981 */ /* 0x000f64000c1e1100 */
[----:B-----5:R-:W-:-:S05]  /*2f50*/  PRMT R56, R96, 0x8880, RZ ;  /* 0x0000888060387816 */ /* 0x020fca00000000ff */
[----:B------:R-:W-:-:S07]  /*2f60*/  IMAD R19, R56, R89, RZ ;  /* 0x0000005938137224 */ /* 0x000fce00078e02ff */
.L_x_83:
[----:B------:R-:W-:Y:S05]  /*2f70*/  BSYNC B1 ;  /* 0x0000000000017941 */ /* 0x000fea0003800000 */
.L_x_82:
[C---:B------:R-:W-:Y:S01]  /*2f80*/  ISETP.LT.OR P4, PT, R3.reuse, 0x32, !P1 ;  /* 0x000000320300780c */ /* 0x040fe20004f81670 */
[----:B--2---:R-:W-:Y:S01]  /*2f90*/  @!P2 IMAD R57, R82, R88, R19 ;  /* 0x000000585239a224 */ /* 0x004fe200078e0213 */
[----:B------:R-:W-:Y:S01]  /*2fa0*/  BSSY B1, `(.L_x_84) ;  /* 0x000000b000017945 */ /* 0x000fe20003800000 */
[C---:B------:R-:W-:Y:S02]  /*2fb0*/  ISETP.LT.OR P3, PT, R3.reuse, 0x39, !P0 ;  /* 0x000000390300780c */ /* 0x040fe40004761670 */
[----:B---3--:R-:W-:Y:S01]  /*2fc0*/  IADD3 R59, P5, R10, 0x80, RZ ;  /* 0x000000800a3b7810 */ /* 0x008fe20007fbe0ff */
[----:B------:R2:W-:Y:S01]  /*2fd0*/  @!P2 STG.E.U8 desc[UR38][R4.64+0x30], R57 ;  /* 0x000030390400a986 */ /* 0x0005e2000c101126 */
[C---:B------:R-:W-:Y:S02]  /*2fe0*/  ISETP.LT.OR P2, PT, R3.reuse, 0x39, !P1 ;  /* 0x000000390300780c */ /* 0x040fe40004f41670 */
[C---:B------:R-:W-:Y:S02]  /*2ff0*/  ISETP.LT.OR P0, PT, R3.reuse, 0x3a, !P0 ;  /* 0x0000003a0300780c */ /* 0x040fe40004701670 */
[----:B------:R-:W-:-:S02]  /*3000*/  ISETP.LT.OR P1, PT, R3, 0x3a, !P1 ;  /* 0x0000003a0300780c */ /* 0x000fc40004f21670 */
[----:B------:R-:W-:Y:S11]  /*3010*/  @P4 BRA `(.L_x_85) ;  /* 0x00000000000c4947 */ /* 0x000ff60003800000 */
[----:B------:R-:W3:Y:S02]  /*3020*/  LDG.E.U8 R96, desc[UR38][R106.64+0x31] ;  /* 0x000031266a607981 */ /* 0x000ee4000c1e1100 */
[----:B---3--:R-:W-:-:S05]  /*3030*/  PRMT R56, R96, 0x8880, RZ ;  /* 0x0000888060387816 */ /* 0x008fca00000000ff */
[----:B------:R-:W-:-:S07]  /*3040*/  IMAD R19, R56, R89, RZ ;  /* 0x0000005938137224 */ /* 0x000fce00078e02ff */
.L_x_85:
[----:B------:R-:W-:Y:S05]  /*3050*/  BSYNC B1 ;  /* 0x0000000000017941 */ /* 0x000fea0003800000 */
.L_x_84:
[----:B------:R-:W-:Y:S01]  /*3060*/  @!P4 IMAD R83, R83, R88, R19 ;  /* 0x000000585353c224 */ /* 0x000fe200078e0213 */
[----:B------:R-:W-:Y:S04]  /*3070*/  BSSY B1, `(.L_x_86) ;  /* 0x0000006000017945 */ /* 0x000fe80003800000 */
[----:B------:R3:W-:Y:S01]  /*3080*/  @!P4 STG.E.U8 desc[UR38][R4.64+0x31], R83 ;  /* 0x000031530400c986 */ /* 0x0007e2000c101126 */
[----:B------:R-:W-:Y:S05]  /*3090*/  @P3 BRA `(.L_x_87) ;  /* 0x00000000000c3947 */ /* 0x000fea0003800000 */
[----:B------:R-:W5:Y:S02]  /*30a0*/  LDG.E.U8 R96, desc[UR38][R102.64+0x38] ;  /* 0x0000382666607981 */ /* 0x000f64000c1e1100 */
[----:B-----5:R-:W-:-:S05]  /*30b0*/  PRMT R56, R96, 0x8880, RZ ;  /* 0x0000888060387816 */ /* 0x020fca00000000ff */
[----:B------:R-:W-:-:S07]  /*30c0*/  IMAD R19, R56, R89, RZ ;  /* 0x0000005938137224 */ /* 0x000fce00078e02ff */
.L_x_87:
[----:B------:R-:W-:Y:S05]  /*30d0*/  BSYNC B1 ;  /* 0x0000000000017941 */ /* 0x000fea0003800000 */
.L_x_86:
[----:B--2---:R-:W-:Y:S01]  /*30e0*/  @!P3 IMAD R57, R84, R88, R19 ;  /* 0x000000585439b224 */ /* 0x004fe200078e0213 */
[----:B------:R-:W-:Y:S01]  /*30f0*/  BSSY B1, `(.L_x_88) ;  /* 0x0000007000017945 */ /* 0x000fe20003800000 */
[----:B------:R-:W-:-:S03]  /*3100*/  IMAD.X R11, RZ, RZ, R11, P5 ;  /* 0x000000ffff0b7224 */ /* 0x000fc600028e060b */
[----:B------:R2:W-:Y:S01]  /*3110*/  @!P3 STG.E.U8 desc[UR38][R14.64+0x38], R57 ;  /* 0x000038390e00b986 */ /* 0x0005e2000c101126 */
[----:B------:R-:W-:Y:S05]  /*3120*/  @P0 BRA `(.L_x_89) ;  /* 0x00000000000c0947 */ /* 0x000fea0003800000 */
[----:B------:R-:W5:Y:S02]  /*3130*/  LDG.E.U8 R96, desc[UR38][R102.64+0x39] ;  /* 0x0000392666607981 */ /* 0x000f64000c1e1100 */
[----:B-----5:R-:W-:-:S05]  /*3140*/  PRMT R10, R96, 0x8880, RZ ;  /* 0x00008880600a7816 */ /* 0x020fca00000000ff */
[----:B------:R-:W-:-:S07]  /*3150*/  IMAD R19, R10, R89, RZ ;  /* 0x000000590a137224 */ /* 0x000fce00078e02ff */
.L_x_89:
[----:B------:R-:W-:Y:S05]  /*3160*/  BSYNC B1 ;  /* 0x0000000000017941 */ /* 0x000fea0003800000 */
.L_x_88:
[----:B------:R-:W-:Y:S01]  /*3170*/  @!P0 IMAD R85, R85, R88, R19 ;  /* 0x0000005855558224 */ /* 0x000fe200078e0213 */
[----:B------:R-:W-:Y:S01]  /*3180*/  BSSY B1, `(.L_x_90) ;  /* 0x0000007000017945 */ /* 0x000fe20003800000 */
[----:B------:R-:W-:-:S03]  /*3190*/  IMAD R56, R11, R100, RZ ;  /* 0x000000640b387224 */ /* 0x000fc600078e02ff */
[----:B------:R0:W-:Y:S01]  /*31a0*/  @!P0 STG.E.U8 desc[UR38][R14.64+0x39], R85 ;  /* 0x000039550e008986 */ /* 0x0001e2000c101126 */
[----:B------:R-:W-:Y:S05]  /*31b0*/  @P2 BRA `(.L_x_91) ;  /* 0x00000000000c2947 */ /* 0x000fea0003800000 */
[----:B------:R-:W5:Y:S02]  /*31c0*/  LDG.E.U8 R96, desc[UR38][R106.64+0x38] ;  /* 0x000038266a607981 */ /* 0x000f64000c1e1100 */
[----:B-----5:R-:W-:-:S05]  /*31d0*/  PRMT R10, R96, 0x8880, RZ ;  /* 0x00008880600a7816 */ /* 0x020fca00000000ff */
[----:B------:R-:W-:-:S07]  /*31e0*/  IMAD R19, R10, R89, RZ ;  /* 0x000000590a137224 */ /* 0x000fce00078e02ff */
.L_x_91:
[----:B------:R-:W-:Y:S05]  /*31f0*/  BSYNC B1 ;  /* 0x0000000000017941 */ /* 0x000fea0003800000 */
.L_x_90:
[----:B------:R-:W-:Y:S01]  /*3200*/  @!P2 IMAD R11, R86, R88, R19 ;  /* 0x00000058560ba224 */ /* 0x000fe200078e0213 */
[----:B------:R-:W-:Y:S01]  /*3210*/  BSSY B1, `(.L_x_92) ;  /* 0x0000009000017945 */ /* 0x000fe20003800000 */
[C---:B012-4-:R-:W-:Y:S02]  /*3220*/  IMAD R15, R59.reuse, R101, R56 ;  /* 0x000000653b0f7224 */ /* 0x057fe400078e0238 */
[CC--:B------:R-:W-:Y:S01]  /*3230*/  IMAD.WIDE.U32 R104, R59.reuse, R100.reuse, R104 ;  /* 0x000000643b687225 */ /* 0x0c0fe200078e0068 */
[----:B------:R0:W-:Y:S03]  /*3240*/  @!P2 STG.E.U8 desc[UR38][R4.64+0x38], R11 ;  /* 0x0000380b0400a986 */ /* 0x0001e6000c101126 */
[----:B------:R-:W-:Y:S01]  /*3250*/  IMAD.WIDE.U32 R100, R59, R100, R98 ;  /* 0x000000643b647225 */ /* 0x000fe200078e0062 */
[----:B------:R-:W-:Y:S06]  /*3260*/  @P1 BRA `(.L_x_93) ;  /* 0x00000000000c1947 */ /* 0x000fec0003800000 */
[----:B------:R-:W2:Y:S02]  /*3270*/  LDG.E.U8 R96, desc[UR38][R106.64+0x39] ;  /* 0x000039266a607981 */ /* 0x000ea4000c1e1100 */
[----:B--2---:R-:W-:-:S05]  /*3280*/  PRMT R10, R96, 0x8880, RZ ;  /* 0x00008880600a7816 */ /* 0x004fca00000000ff */
[----:B------:R-:W-:-:S07]  /*3290*/  IMAD R19, R10, R89, RZ ;  /* 0x000000590a137224 */ /* 0x000fce00078e02ff */
.L_x_93:
[----:B------:R-:W-:Y:S05]  /*32a0*/  BSYNC B1 ;  /* 0x0000000000017941 */ /* 0x000fea0003800000 */
.L_x_92:
[----:B------:R-:W-:Y:S01]  /*32b0*/  @!P1 IMAD R87, R87, R88, R19 ;  /* 0x0000005857579224 */ /* 0x000fe200078e0213 */
[----:B------:R-:W-:Y:S01]  /*32c0*/  ISETP.GE.AND P2, PT, R97, 0x81, PT ;  /* 0x000000816100780c */ /* 0x000fe20003f46270 */
[----:B------:R-:W-:Y:S01]  /*32d0*/  BSSY B1, `(.L_x_94) ;  /* 0x000000c000017945 */ /* 0x000fe20003800000 */
[----:B------:R-:W-:Y:S02]  /*32e0*/  IADD3 R10, P5, R100, R12, RZ ;  /* 0x0000000c640a7210 */ /* 0x000fe40007fbe0ff */
[----:B------:R1:W-:Y:S01]  /*32f0*/  @!P1 STG.E.U8 desc[UR38][R4.64+0x39], R87 ;  /* 0x0000395704009986 */ /* 0x0003e2000c101126 */
[----:B------:R-:W-:Y:S02]  /*3300*/  ISETP.LT.OR P1, PT, R3, 0x1, !P2 ;  /* 0x000000010300780c */ /* 0x000fe40005721670 */
[----:B0-----:R-:W-:Y:S02]  /*3310*/  IADD3.X R11, R13, R101, R15, P5, !PT ;  /* 0x000000650d0b7210 */ /* 0x001fe40002ffe40f */
[----:B------:R-:W-:-:S02]  /*3320*/  ISETP.GE.AND P0, PT, R97, 0x89, PT ;  /* 0x000000896100780c */ /* 0x000fc40003f06270 */
[----:B------:R-:W-:Y:S02]  /*3330*/  IADD3 R12, P4, P3, R20, R12, R104 ;  /* 0x0000000c140c7210 */ /* 0x000fe40007b9e068 */
[----:B------:R-:W-:-:S05]  /*3340*/  ISETP.LT.OR P5, PT, R3, 0x2, !P2 ;  /* 0x000000020300780c */ /* 0x000fca00057a1670 */
[----:B-1----:R-:W-:Y:S08]  /*3350*/  @P1 BRA `(.L_x_95) ;  /* 0x00000000000c1947 */ /* 0x002ff00003800000 */
[----:B------:R-:W3:Y:S02]  /*3360*/  LDG.E.U8 R96, desc[UR38][R10.64] ;  /* 0x000000260a607981 */ /* 0x000ee4000c1e1100 */
[----:B---3--:R-:W-:-:S05]  /*3370*/  PRMT R4, R96, 0x8880, RZ ;  /* 0x0000888060047816 */ /* 0x008fca00000000ff */
[----:B------:R-:W-:-:S07]  /*3380*/  IMAD R19, R4, R89, RZ ;  /* 0x0000005904137224 */ /* 0x000fce00078e02ff */
.L_x_95:
[----:B------:R-:W-:Y:S05]  /*3390*/  BSYNC B1 ;  /* 0x0000000000017941 */ /* 0x000fea0003800000 */
.L_x_94:
[----:B---3--:R-:W-:Y:S01]  /*33a0*/  @!P1 IMAD R5, R24, R88, R19 ;  /* 0x0000005818059224 */ /* 0x008fe200078e0213 */
[----:B------:R-:W-:Y:S01]  /*33b0*/  BSSY B1, `(.L_x_96) ;  /* 0x0000007000017945 */ /* 0x000fe20003800000 */
[----:B------:R-:W-:-:S03]  /*33c0*/  IMAD.IADD R104, R15, 0x1, R105 ;  /* 0x000000010f687824 */ /* 0x000fc600078e0269 */
[----:B------:R0:W-:Y:S01]  /*33d0*/  @!P1 STG.E.U8 desc[UR38][R6.64], R5 ;  /* 0x0000000506009986 */ /* 0x0001e2000c101126 */
[----:B------:R-:W-:Y:S05]  /*33e0*/  @P5 BRA `(.L_x_97) ;  /* 0x00000000000c5947 */ /* 0x000fea0003800000 */
[----:B------:R-:W2:Y:S02]  /*33f0*/  LDG.E.U8 R96, desc[UR38][R10.64+0x1] ;  /* 0x000001260a607981 */ /* 0x000ea4000c1e1100 */
[----:B--2---:R-:W-:-:S05]  /*3400*/  PRMT R4, R96, 0x8880, RZ ;  /* 0x0000888060047816 */ /* 0x004fca00000000ff */
[----:B------:R-:W-:-:S07]  /*3410*/  IMAD R19, R4, R89, RZ ;  /* 0x0000005904137224 */ /* 0x000fce00078e02ff */
.L_x_97:
[----:B------:R-:W-:Y:S05]  /*3420*/  BSYNC B1 ;  /* 0x0000000000017941 */ /* 0x000fea0003800000 */
.L_x_96:
[----:B------:R-:W-:Y:S01]  /*3430*/  ISETP.LT.OR P1, PT, R3, 0x1, !P0 ;  /* 0x000000010300780c */ /* 0x000fe20004721670 */
[----:B------:R-:W-:Y:S01]  /*3440*/  @!P5 IMAD R25, R25, R88, R19 ;  /* 0x000000581919d224 */ /* 0x000fe200078e0213 */
[----:B------:R-:W-:Y:S01]  /*3450*/  BSSY B1, `(.L_x_98) ;  /* 0x000000a000017945 */ /* 0x000fe20003800000 */
[----:B------:R-:W-:Y:S02]  /*3460*/  IADD3.X R13, R99, R13, R104, P4, P3 ;  /* 0x0000000d630d7210 */ /* 0x000fe400027e6468 */
[C---:B------:R-:W-:Y:S01]  /*3470*/  ISETP.LT.OR P4, PT, R3.reuse, 0x2, !P0 ;  /* 0x000000020300780c */ /* 0x040fe20004781670 */
[----:B------:R1:W-:Y:S01]  /*3480*/  @!P5 STG.E.U8 desc[UR38][R6.64+0x1], R25 ;  /* 0x000001190600d986 */ /* 0x0003e2000c101126 */
[C---:B------:R-:W-:Y:S02]  /*3490*/  ISETP.LT.OR P5, PT, R3.reuse, 0x9, !P2 ;  /* 0x000000090300780c */ /* 0x040fe400057a1670 */
[----:B------:R-:W-:-:S04]  /*34a0*/  ISETP.LT.OR P3, PT, R3, 0xa, !P2 ;  /* 0x0000000a0300780c */ /* 0x000fc80005761670 */
[----:B------:R-:W-:Y:S09]  /*34b0*/  @P1 BRA `(.L_x_99) ;  /* 0x00000000000c1947 */ /* 0x000ff20003800000 */
[----:B------:R-:W2:Y:S02]  /*34c0*/  LDG.E.U8 R96, desc[UR38][R12.64] ;  /* 0x000000260c607981 */ /* 0x000ea4000c1e1100 */
[----:B--2---:R-:W-:-:S05]  /*34d0*/  PRMT R4, R96, 0x8880, RZ ;  /* 0x0000888060047816 */ /* 0x004fca00000000ff */
[----:B------:R-:W-:-:S07]  /*34e0*/  IMAD R19, R4, R89, RZ ;  /* 0x0000005904137224 */ /* 0x000fce00078e02ff */
.L_x_99:
[----:B------:R-:W-:Y:S05]  /*34f0*/  BSYNC B1 ;  /* 0x0000000000017941 */ /* 0x000fea0003800000 */
.L_x_98:
[----:B0-----:R-:W-:Y:S01]  /*3500*/  @!P1 IMAD R5, R26, R88, R19 ;  /* 0x000000581a059224 */ /* 0x001fe200078e0213 */
[----:B------:R-:W-:Y:S04]  /*3510*/  BSSY B1, `(.L_x_100) ;  /* 0x0000006000017945 */ /* 0x000fe80003800000 */
[----:B------:R0:W-:Y:S01]  /*3520*/  @!P1 STG.E.U8 desc[UR38][R8.64], R5 ;  /* 0x0000000508009986 */ /* 0x0001e2000c101126 */
[----:B------:R-:W-:Y:S05]  /*3530*/  @P4 BRA `(.L_x_101) ;  /* 0x00000000000c4947 */ /* 0x000fea0003800000 */
[----:B------:R-:W2:Y:S02]  /*3540*/  LDG.E.U8 R96, desc[UR38][R12.64+0x1] ;  /* 0x000001260c607981 */ /* 0x000ea4000c1e1100 */
[----:B--2---:R-:W-:-:S05]  /*3550*/  PRMT R4, R96, 0x8880, RZ ;  /* 0x0000888060047816 */ /* 0x004fca00000000ff */
[----:B------:R-:W-:-:S07]  /*3560*/  IMAD R19, R4, R89, RZ ;  /* 0x0000005904137224 */ /* 0x000fce00078e02ff */
.L_x_101:
[----:B------:R-:W-:Y:S05]  /*3570*/  BSYNC B1 ;  /* 0x0000000000017941 */ /* 0x000fea0003800000 */
.L_x_100:
[----:B------:R-:W-:Y:S01]  /*3580*/  @!P4 IMAD R27, R27, R88, R19 ;  /* 0x000000581b1bc224 */ /* 0x000fe200078e0213 */
[----:B------:R-:W-:Y:S04]  /*3590*/  BSSY B1, `(.L_x_102) ;  /* 0x0000006000017945 */ /* 0x000fe80003800000 */
[----:B------:R2:W-:Y:S01]  /*35a0*/  @!P4 STG.E.U8 desc[UR38][R8.64+0x1], R27 ;  /* 0x0000011b0800c986 */ /* 0x0005e2000c101126 */
[----:B------:R-:W-:Y:S05]  /*35b0*/  @P5 BRA `(.L_x_103) ;  /* 0x00000000000c5947 */ /* 0x000fea0003800000 */
[----:B------:R-:W3:Y:S02]  /*35c0*/  LDG.E.U8 R96, desc[UR38][R10.64+0x8] ;  /* 0x000008260a607981 */ /* 0x000ee4000c1e1100 */
[----:B---3--:R-:W-:-:S05]  /*35d0*/  PRMT R4, R96, 0x8880, RZ ;  /* 0x0000888060047816 */ /* 0x008fca00000000ff */
[----:B------:R-:W-:-:S07]  /*35e0*/  IMAD R19, R4, R89, RZ ;  /* 0x0000005904137224 */ /* 0x000fce00078e02ff */
.L_x_103:
[----:B------:R-:W-:Y:S05]  /*35f0*/  BSYNC B1 ;  /* 0x0000000000017941 */ /* 0x000fea0003800000 */
.L_x_102:
[----:B0-----:R-:W-:Y:S01]  /*3600*/  @!P5 IMAD R5, R28, R88, R19 ;  /* 0x000000581c05d224 */ /* 0x001fe200078e0213 */
[----:B------:R-:W-:Y:S04]  /*3610*/  BSSY B1, `(.L_x_104) ;  /* 0x0000006000017945 */ /* 0x000fe80003800000 */
[----:B------:R0:W-:Y:S01]  /*3620*/  @!P5 STG.E.U8 desc[UR38][R6.64+0x8], R5 ;  /* 0x000008050600d986 */ /* 0x0001e2000c101126 */
[----:B------:R-:W-:Y:S05]  /*3630*/  @P3 BRA `(.L_x_105) ;  /* 0x00000000000c3947 */ /* 0x000fea0003800000 */
[----:B------:R-:W3:Y:S02]  /*3640*/  LDG.E.U8 R96, desc[UR38][R10.64+0x9] ;  /* 0x000009260a607981 */ /* 0x000ee4000c1e1100 */
[----:B---3--:R-:W-:-:S05]  /*3650*/  PRMT R4, R96, 0x8880, RZ ;  /* 0x0000888060047816 */ /* 0x008fca00000000ff */
[----:B------:R-:W-:-:S07]  /*3660*/  IMAD R19, R4, R89, RZ ;  /* 0x0000005904137224 */ /* 0x000fce00078e02ff */
.L_x_105:
[----:B------:R-:W-:Y:S05]  /*3670*/  BSYNC B1 ;  /* 0x0000000000017941 */ /* 0x000fea0003800000 */
.L_x_104:
[----:B------:R-:W-:Y:S01]  /*3680*/  ISETP.LT.OR P5, PT, R3, 0x9, !P0 ;  /* 0x000000090300780c */ /* 0x000fe200047a1670 */
[----:B------:R-:W-:Y:S01]  /*3690*/  @!P3 IMAD R29, R29, R88, R19 ;  /* 0x000000581d1db224 */ /* 0x000fe200078e0213 */
[----:B------:R-:W-:Y:S01]  /*36a0*/  BSSY B1, `(.L_x_106) ;  /* 0x0000009000017945 */ /* 0x000fe20003800000 */
[C---:B------:R-:W-:Y:S02]  /*36b0*/  ISETP.LT.OR P4, PT, R3.reuse, 0xa, !P0 ;  /* 0x0000000a0300780c */ /* 0x040fe40004781670 */
[C---:B------:R-:W-:Y:S01]  /*36c0*/  ISETP.LT.OR P1, PT, R3.reuse, 0x12, !P2 ;  /* 0x000000120300780c */ /* 0x040fe20005721670 */
[----:B------:R3:W-:Y:S01]  /*36d0*/  @!P3 STG.E.U8 desc[UR38][R6.64+0x9], R29 ;  /* 0x0000091d0600b986 */ /* 0x0007e2000c101126 */
[----:B------:R-:W-:-:S06]  /*36e0*/  ISETP.LT.OR P3, PT, R3, 0x11, !P2 ;  /* 0x000000110300780c */ /* 0x000fcc0005761670 */
[----:B------:R-:W-:Y:S07]  /*36f0*/  @P5 BRA `(.L_x_107) ;  /* 0x00000000000c5947 */ /* 0x000fee0003800000 */
[----:B------:R-:W4:Y:S02]  /*3700*/  LDG.E.U8 R96, desc[UR38][R12.64+0x8] ;  /* 0x000008260c607981 */ /* 0x000f24000c1e1100 */
[----:B----4-:R-:W-:-:S05]  /*3710*/  PRMT R4, R96, 0x8880, RZ ;  /* 0x0000888060047816 */ /* 0x010fca00000000ff */
[----:B------:R-:W-:-:S07]  /*3720*/  IMAD R19, R4, R89, RZ ;  /* 0x0000005904137224 */ /* 0x000fce00078e02ff */
.L_x_107:
[----:B------:R-:W-:Y:S05]  /*3730*/  BSYNC B1 ;  /* 0x0000000000017941 */ /* 0x000fea0003800000 */
.L_x_106:
[----:B0-----:R-:W-:Y:S01]  /*3740*/  @!P5 IMAD R5, R30, R88, R19 ;  /* 0x000000581e05d224 */ /* 0x001fe200078e0213 */
[----:B------:R-:W-:Y:S04]  /*3750*/  BSSY B1, `(.L_x_108) ;  /* 0x0000006000017945 */ /* 0x000fe80003800000 */
[----:B------:R0:W-:Y:S01]  /*3760*/  @!P5 STG.E.U8 desc[UR38][R8.64+0x8], R5 ;  /* 0x000008050800d986 */ /* 0x0001e2000c101126 */
[----:B------:R-:W-:Y:S05]  /*3770*/  @P4 BRA `(.L_x_109) ;  /* 0x00000000000c4947 */ /* 0x000fea0003800000 */
[----:B------:R-:W4:Y:S02]  /*3780*/  LDG.E.U8 R96, desc[UR38][R12.64+0x9] ;  /* 0x000009260c607981 */ /* 0x000f24000c1e1100 */
[----:B----4-:R-:W-:-:S05]  /*3790*/  PRMT R4, R96, 0x8880, RZ ;  /* 0x0000888060047816 */ /* 0x010fca00000000ff */
[----:B------:R-:W-:-:S07]  /*37a0*/  IMAD R19, R4, R89, RZ ;  /* 0x0000005904137224 */ /* 0x000fce00078e02ff */
.L_x_109:
[----:B------:R-:W-:Y:S05]  /*37b0*/  BSYNC B1 ;  /* 0x0000000000017941 */ /* 0x000fea0003800000 */
.L_x_108:
[----:B------:R-:W-:Y:S01]  /*37c0*/  @!P4 IMAD R31, R31, R88, R19 ;  /* 0x000000581f1fc224 */ /* 0x000fe200078e0213 */
[----:B------:R-:W-:Y:S04]  /*37d0*/  BSSY B1, `(.L_x_110) ;  /* 0x0000006000017945 */ /* 0x000fe80003800000 */
[----:B------:R4:W-:Y:S01]  /*37e0*/  @!P4 STG.E.U8 desc[UR38][R8.64+0x9], R31 ;  /* 0x0000091f0800c986 */ /* 0x0009e2000c101126 */
[----:B------:R-:W-:Y:S05]  /*37f0*/  @P3 BRA `(.L_x_111) ;  /* 0x00000000000c3947 */ /* 0x000fea0003800000 */
[----:B------:R-:W5:Y:S02]  /*3800*/  LDG.E.U8 R96, desc[UR38][R10.64+0x10] ;  /* 0x000010260a607981 */ /* 0x000f64000c1e1100 */
[----:B-----5:R-:W-:-:S05]  /*3810*/  PRMT R4, R96, 0x8880, RZ ;  /* 0x0000888060047816 */ /* 0x020fca00000000ff */
[----:B------:R-:W-:-:S07]  /*3820*/  IMAD R19, R4, R89, RZ ;  /* 0x0000005904137224 */ /* 0x000fce00078e02ff */
.L_x_111:
[----:B------:R-:W-:Y:S05]  /*3830*/  BSYNC B1 ;  /* 0x0000000000017941 */ /* 0x000fea0003800000 */
.L_x_110:
[----:B0-----:R-:W-:Y:S01]  /*3840*/  @!P3 IMAD R5, R32, R88, R19 ;  /* 0x000000582005b224 */ /* 0x001fe200078e0213 */
[----:B------:R-:W-:Y:S04]  /*3850*/  BSSY B1, `(.L_x_112) ;  /* 0x0000006000017945 */ /* 0x000fe80003800000 */
[----:B------:R0:W-:Y:S01]  /*3860*/  @!P3 STG.E.U8 desc[UR38][R6.64+0x10], R5 ;  /* 0x000010050600b986 */ /* 0x0001e2000c101126 */
[----:B------:R-:W-:Y:S05]  /*3870*/  @P1 BRA `(.L_x_113) ;  /* 0x00000000000c1947 */ /* 0x000fea0003800000 */
[----:B------:R-:W5:Y:S02]  /*3880*/  LDG.E.U8 R96, desc[UR38][R10.64+0x11] ;  /* 0x000011260a607981 */ /* 0x000f64000c1e1100 */
[----:B-----5:R-:W-:-:S05]  /*3890*/  PRMT R4, R96, 0x8880, RZ ;  /* 0x0000888060047816 */ /* 0x020fca00000000ff */
[----:B------:R-:W-:-:S07]  /*38a0*/  IMAD R19, R4, R89, RZ ;  /* 0x0000005904137224 */ /* 0x000fce00078e02ff */
.L_x_113:
[----:B------:R-:W-:Y:S05]  /*38b0*/  BSYNC B1 ;  /* 0x0000000000017941 */ /* 0x000fea0003800000 */
.L_x_112:
        /* <DEDUP_REMOVED lines=11> */
.L_x_115:
[----:B------:R-:W-:Y:S05]  /*3970*/  BSYNC B1 ;  /* 0x0000000000017941 */ /* 0x000fea0003800000 */
.L_x_114:
[----:B0-----:R-:W-:Y:S01]  /*3980*/  @!P4 IMAD R5, R34, R88, R19 ;  /* 0x000000582205c224 */ /* 0x001fe200078e0213 */
[----:B------:R-:W-:Y:S04]  /*3990*/  BSSY B1, `(.L_x_116) ;  /* 0x0000006000017945 */ /* 0x000fe80003800000 */
[----:B------:R0:W-:Y:S01]  /*39a0*/  @!P4 STG.E.U8 desc[UR38][R8.64+0x10], R5 ;  /* 0x000010050800c986 */ /* 0x0001e2000c101126 */
[----:B------:R-:W-:Y:S05]  /*39b0*/  @P3 BRA `(.L_x_117) ;  /* 0x00000000000c3947 */ /* 0x000fea0003800000 */
[----:B------:R-:W5:Y:S02]  /*39c0*/  LDG.E.U8 R96, desc[UR38][R12.64+0x11] ;  /* 0x000011260c607981 */ /* 0x000f64000c1e1100 */
[----:B-----5:R-:W-:-:S05]  /*39d0*/  PRMT R4, R96, 0x8880, RZ ;  /* 0x0000888060047816 */ /* 0x020fca00000000ff */
[----:B------:R-:W-:-:S07]  /*39e0*/  IMAD R19, R4, R89, RZ ;  /* 0x0000005904137224 */ /* 0x000fce00078e02ff */
.L_x_117:
[----:B------:R-:W-:Y:S05]  /*39f0*/  BSYNC B1 ;  /* 0x0000000000017941 */ /* 0x000fea0003800000 */
.L_x_116:
[----:B------:R-:W-:Y:S01]  /*3a00*/  @!P3 IMAD R35, R35, R88, R19 ;  /* 0x000000582323b224 */ /* 0x000fe200078e0213 */
[----:B------:R-:W-:Y:S04]  /*3a10*/  BSSY B1, `(.L_x_118) ;  /* 0x0000006000017945 */ /* 0x000fe80003800000 */
[----:B------:R0:W-:Y:S01]  /*3a20*/  @!P3 STG.E.U8 desc[UR38][R8.64+0x11], R35 ;  /* 0x000011230800b986 */ /* 0x0001e2000c101126 */
[----:B------:R-:W-:Y:S05]  /*3a30*/  @P5 BRA `(.L_x_119) ;  /* 0x00000000000c5947 */ /* 0x000fea0003800000 */
[----:B------:R-:W5:Y:S02]  /*3a40*/  LDG.E.U8 R96, desc[UR38][R10.64+0x18] ;  /* 0x000018260a607981 */ /* 0x000f64000c1e1100 */
[----:B-----5:R-:W-:-:S05]  /*3a50*/  PRMT R4, R96, 0x8880, RZ ;  /* 0x0000888060047816 */ /* 0x020fca00000000ff */
[----:B------:R-:W-:-:S07]  /*3a60*/  IMAD R19, R4, R89, RZ ;  /* 0x0000005904137224 */ /* 0x000fce00078e02ff */
.L_x_119:
[----:B------:R-:W-:Y:S05]  /*3a70*/  BSYNC B1 ;  /* 0x0000000000017941 */ /* 0x000fea0003800000 */
.L_x_118:
[----:B0-----:R-:W-:Y:S01]  /*3a80*/  @!P5 IMAD R5, R36, R88, R19 ;  /* 0x000000582405d224 */ /* 0x001fe200078e0213 */
[----:B------:R-:W-:Y:S04]  /*3a90*/  BSSY B1, `(.L_x_120) ;  /* 0x0000006000017945 */ /* 0x000fe80003800000 */
[----:B------:R0:W-:Y:S01]  /*3aa0*/  @!P5 STG.E.U8 desc[UR38][R6.64+0x18], R5 ;  /* 0x000018050600d986 */ /* 0x0001e2000c101126 */
[----:B------:R-:W-:Y:S05]  /*3ab0*/  @P1 BRA `(.L_x_121) ;  /* 0x00000000000c1947 */ /* 0x000fea0003800000 */
[----:B------:R-:W5:Y:S02]  /*3ac0*/  LDG.E.U8 R96, desc[UR38][R10.64+0x19] ;  /* 0x000019260a607981 */ /* 0x000f64000c1e1100 */
[----:B-----5:R-:W-:-:S05]  /*3ad0*/  PRMT R4, R96, 0x8880, RZ ;  /* 0x0000888060047816 */ /* 0x020fca00000000ff */
[----:B------:R-:W-:-:S07]  /*3ae0*/  IMAD R19, R4, R89, RZ ;  /* 0x0000005904137224 */ /* 0x000fce00078e02ff */
.L_x_121:
[----:B------:R-:W-:Y:S05]  /*3af0*/  BSYNC B1 ;  /* 0x0000000000017941 */ /* 0x000fea0003800000 */
.L_x_120:
        /* <DEDUP_REMOVED lines=11> */
.L_x_123:
[----:B------:R-:W-:Y:S05]  /*3bb0*/  BSYNC B1 ;  /* 0x0000000000017941 */ /* 0x000fea0003800000 */
.L_x_122:
[----:B0-----:R-:W-:Y:S01]  /*3bc0*/  @!P4 IMAD R5, R38, R88, R19 ;  /* 0x000000582605c224 */ /* 0x001fe200078e0213 */
[----:B------:R-:W-:Y:S04]  /*3bd0*/  BSSY B1, `(.L_x_124) ;  /* 0x0000006000017945 */ /* 0x000fe80003800000 */
[----:B------:R0:W-:Y:S01]  /*3be0*/  @!P4 STG.E.U8 desc[UR38][R8.64+0x18], R5 ;  /* 0x000018050800c986 */ /* 0x0001e2000c101126 */
[----:B------:R-:W-:Y:S05]  /*3bf0*/  @P3 BRA `(.L_x_125) ;  /* 0x00000000000c3947 */ /* 0x000fea0003800000 */
[----:B------:R-:W5:Y:S02]  /*3c00*/  LDG.E.U8 R96, desc[UR38][R12.64+0x19] ;  /* 0x000019260c607981 */ /* 0x000f64000c1e1100 */
[----:B-----5:R-:W-:-:S05]  /*3c10*/  PRMT R4, R96, 0x8880, RZ ;  /* 0x0000888060047816 */ /* 0x020fca00000000ff */
[----:B------:R-:W-:-:S07]  /*3c20*/  IMAD R19, R4, R89, RZ ;  /* 0x0000005904137224 */ /* 0x000fce00078e02ff */
.L_x_125:
[----:B------:R-:W-:Y:S05]  /*3c30*/  BSYNC B1 ;  /* 0x0000000000017941 */ /* 0x000fea0003800000 */
.L_x_124:
[----:B------:R-:W-:Y:S01]  /*3c40*/  @!P3 IMAD R39, R39, R88, R19 ;  /* 0x000000582727b224 */ /* 0x000fe200078e0213 */
[----:B------:R-:W-:Y:S04]  /*3c50*/  BSSY B1, `(.L_x_126) ;  /* 0x0000006000017945 */ /* 0x000fe80003800000 */
[----:B------:R0:W-:Y:S01]  /*3c60*/  @!P3 STG.E.U8 desc[UR38][R8.64+0x19], R39 ;  /* 0x000019270800b986 */ /* 0x0001e2000c101126 */
[----:B------:R-:W-:Y:S05]  /*3c70*/  @P5 BRA `(.L_x_127) ;  /* 0x00000000000c5947 */ /* 0x000fea0003800000 */
[----:B------:R-:W5:Y:S02]  /*3c80*/  LDG.E.U8 R96, desc[UR38][R10.64+0x20] ;  /* 0x000020260a607981 */ /* 0x000f64000c1e1100 */
[----:B-----5:R-:W-:-:S05]  /*3c90*/  PRMT R4, R96, 0x8880, RZ ;  /* 0x0000888060047816 */ /* 0x020fca00000000ff */
[----:B------:R-:W-:-:S07]  /*3ca0*/  IMAD R19, R4, R89, RZ ;  /* 0x0000005904137224 */ /* 0x000fce00078e02ff */
.L_x_127:
[----:B------:R-:W-:Y:S05]  /*3cb0*/  BSYNC B1 ;  /* 0x0000000000017941 */ /* 0x000fea0003800000 */
.L_x_126:
[----:B0-----:R-:W-:Y:S01]  /*3cc0*/  @!P5 IMAD R5, R40, R88, R19 ;  /* 0x000000582805d224 */ /* 0x001fe200078e0213 */
[----:B------:R-:W-:Y:S04]  /*3cd0*/  BSSY B1, `(.L_x_128) ;  /* 0x0000006000017945 */ /* 0x000fe80003800000 */
[----:B------:R0:W-:Y:S01]  /*3ce0*/  @!P5 STG.E.U8 desc[UR38][R6.64+0x20], R5 ;  /* 0x000020050600d986 */ /* 0x0001e2000c101126 */
[----:B------:R-:W-:Y:S05]  /*3cf0*/  @P1 BRA `(.L_x_129) ;  /* 0x00000000000c1947 */ /* 0x000fea0003800000 */
[----:B------:R-:W5:Y:S02]  /*3d00*/  LDG.E.U8 R96, desc[UR38][R10.64+0x21] ;  /* 0x000021260a607981 */ /* 0x000f64000c1e1100 */
[----:B-----5:R-:W-:-:S05]  /*3d10*/  PRMT R4, R96, 0x8880, RZ ;  /* 0x0000888060047816 */ /* 0x020fca00000000ff */
[----:B------:R-:W-:-:S07]  /*3d20*/  IMAD R19, R4, R89, RZ ;  /* 0x0000005904137224 */ /* 0x000fce00078e02ff */
.L_x_129:
[----:B------:R-:W-:Y:S05]  /*3d30*/  BSYNC B1 ;  /* 0x0000000000017941 */ /* 0x000fea0003800000 */
.L_x_128:
        /* <DEDUP_REMOVED lines=11> */
.L_x_131:
[----:B------:R-:W-:Y:S05]  /*3df0*/  BSYNC B1 ;  /* 0x0000000000017941 */ /* 0x000fea0003800000 */
.L_x_130:
[----:B0-----:R-:W-:Y:S01]  /*3e00*/  @!P4 IMAD R5, R42, R88, R19 ;  /* 0x000000582a05c224 */ /* 0x001fe200078e0213 */
[----:B------:R-:W-:Y:S04]  /*3e10*/  BSSY B1, `(.L_x_132) ;  /* 0x0000006000017945 */ /* 0x000fe80003800000 */
[----:B------:R0:W-:Y:S01]  /*3e20*/  @!P4 STG.E.U8 desc[UR38][R8.64+0x20], R5 ;  /* 0x000020050800c986 */ /* 0x0001e2000c101126 */
[----:B------:R-:W-:Y:S05]  /*3e30*/  @P3 BRA `(.L_x_133) ;  /* 0x00000000000c3947 */ /* 0x000fea0003800000 */
[----:B------:R-:W5:Y:S02]  /*3e40*/  LDG.E.U8 R96, desc[UR38][R12.64+0x21] ;  /* 0x000021260c607981 */ /* 0x000f64000c1e1100 */
[----:B-----5:R-:W-:-:S05]  /*3e50*/  PRMT R4, R96, 0x8880, RZ ;  /* 0x0000888060047816 */ /* 0x020fca00000000ff */
[----:B------:R-:W-:-:S07]  /*3e60*/  IMAD R19, R4, R89, RZ ;  /* 0x0000005904137224 */ /* 0x000fce00078e02ff */
.L_x_133:
[----:B------:R-:W-:Y:S05]  /*3e70*/  BSYNC B1 ;  /* 0x0000000000017941 */ /* 0x000fea0003800000 */
.L_x_132:
[----:B------:R-:W-:Y:S01]  /*3e80*/  @!P3 IMAD R43, R43, R88, R19 ;  /* 0x000000582b2bb224 */ /* 0x000fe200078e0213 */
[----:B------:R-:W-:Y:S04]  /*3e90*/  BSSY B1, `(.L_x_134) ;  /* 0x0000006000017945 */ /* 0x000fe80003800000 */
[----:B------:R0:W-:Y:S01]  /*3ea0*/  @!P3 STG.E.U8 desc[UR38][R8.64+0x21], R43 ;  /* 0x0000212b0800b986 */ /* 0x0001e2000c101126 */
[----:B------:R-:W-:Y:S05]  /*3eb0*/  @P5 BRA `(.L_x_135) ;  /* 0x00000000000c5947 */ /* 0x000fea0003800000 */
[----:B------:R-:W5:Y:S02]  /*3ec0*/  LDG.E.U8 R96, desc[UR38][R10.64+0x28] ;  /* 0x000028260a607981 */ /* 0x000f64000c1e1100 */
[----:B-----5:R-:W-:-:S05]  /*3ed0*/  PRMT R4, R96, 0x8880, RZ ;  /* 0x0000888060047816 */ /* 0x020fca00000000ff */
[----:B------:R-:W-:-:S07]  /*3ee0*/  IMAD R19, R4, R89, RZ ;  /* 0x0000005904137224 */ /* 0x000fce00078e02ff */
.L_x_135:
[----:B------:R-:W-:Y:S05]  /*3ef0*/  BSYNC B1 ;  /* 0x0000000000017941 */ /* 0x000fea0003800000 */
.L_x_134:
[----:B0-----:R-:W-:Y:S01]  /*3f00*/  @!P5 IMAD R5, R44, R88, R19 ;  /* 0x000000582c05d224 */ /* 0x001fe200078e0213 */
[----:B------:R-:W-:Y:S04]  /*3f10*/  BSSY B1, `(.L_x_136) ;  /* 0x0000006000017945 */ /* 0x000fe80003800000 */
[----:B------:R0:W-:Y:S01]  /*3f20*/  @!P5 STG.E.U8 desc[UR38][R6.64+0x28], R5 ;  /* 0x000028050600d986 */ /* 0x0001e2000c101126 */
[----:B------:R-:W-:Y:S05]  /*3f30*/  @P1 BRA `(.L_x_137) ;  /* 0x00000000000c1947 */ /* 0x000fea0003800000 */
[----:B------:R-:W5:Y:S02]  /*3f40*/  LDG.E.U8 R96, desc[UR38][R10.64+0x29] ;  /* 0x000029260a607981 */ /* 0x000f64000c1e1100 */
[----:B-----5:R-:W-:-:S05]  /*3f50*/  PRMT R4, R96, 0x8880, RZ ;  /* 0x0000888060047816 */ /* 0x020fca00000000ff */
[----:B------:R-:W-:-:S07]  /*3f60*/  IMAD R19, R4, R89, RZ ;  /* 0x0000005904137224 */ /* 0x000fce00078e02ff */
.L_x_137:
[----:B------:R-:W-:Y:S05]  /*3f70*/  BSYNC B1 ;  /* 0x0000000000017941 */ /* 0x000fea0003800000 */
.L_x_136:
        /* <DEDUP_REMOVED lines=11> */
.L_x_139:
[----:B------:R-:W-:Y:S05]  /*4030*/  BSYNC B1 ;  /* 0x0000000000017941 */ /* 0x000fea0003800000 */
.L_x_138:
[----:B0-----:R-:W-:Y:S01]  /*4040*/  @!P4 IMAD R5, R46, R88, R19 ;  /* 0x000000582e05c224 */ /* 0x001fe200078e0213 */
[----:B------:R-:W-:Y:S04]  /*4050*/  BSSY B1, `(.L_x_140) ;  /* 0x0000006000017945 */ /* 0x000fe80003800000 */
[----:B------:R0:W-:Y:S01]  /*4060*/  @!P4 STG.E.U8 desc[UR38][R8.64+0x28], R5 ;  /* 0x000028050800c986 */ /* 0x0001e2000c101126 */
[----:B------:R-:W-:Y:S05]  /*4070*/  @P3 BRA `(.L_x_141) ;  /* 0x00000000000c3947 */ /* 0x000fea0003800000 */
[----:B------:R-:W5:Y:S02]  /*4080*/  LDG.E.U8 R96, desc[UR38][R12.64+0x29] ;  /* 0x000029260c607981 */ /* 0x000f64000c1e1100 */
[----:B-----5:R-:W-:-:S05]  /*4090*/  PRMT R4, R96, 0x8880, RZ ;  /* 0x0000888060047816 */ /* 0x020fca00000000ff */
[----:B------:R-:W-:-:S07]  /*40a0*/  IMAD R19, R4, R89, RZ ;  /* 0x0000005904137224 */ /* 0x000fce00078e02ff */
.L_x_141:
[----:B------:R-:W-:Y:S05]  /*40b0*/  BSYNC B1 ;  /* 0x0000000000017941 */ /* 0x000fea0003800000 */
.L_x_140:
[----:B------:R-:W-:Y:S01]  /*40c0*/  @!P3 IMAD R47, R47, R88, R19 ;  /* 0x000000582f2fb224 */ /* 0x000fe200078e0213 */
[----:B------:R-:W-:Y:S04]  /*40d0*/  BSSY B1, `(.L_x_142) ;  /* 0x0000006000017945 */ /* 0x000fe80003800000 */
[----:B------:R0:W-:Y:S01]  /*40e0*/  @!P3 STG.E.U8 desc[UR38][R8.64+0x29], R47 ;  /* 0x0000292f0800b986 */ /* 0x0001e2000c101126 */
[----:B------:R-:W-:Y:S05]  /*40f0*/  @P5 BRA `(.L_x_143) ;  /* 0x00000000000c5947 */ /* 0x000fea0003800000 */
[----:B------:R-:W5:Y:S02]  /*4100*/  LDG.E.U8 R96, desc[UR38][R10.64+0x30] ;  /* 0x000030260a607981 */ /* 0x000f64000c1e1100 */
[----:B-----5:R-:W-:-:S05]  /*4110*/  PRMT R4, R96, 0x8880, RZ ;  /* 0x0000888060047816 */ /* 0x020fca00000000ff */
[----:B------:R-:W-:-:S07]  /*4120*/  IMAD R19, R4, R89, RZ ;  /* 0x0000005904137224 */ /* 0x000fce00078e02ff */
.L_x_143:
[----:B------:R-:W-:Y:S05]  /*4130*/  BSYNC B1 ;  /* 0x0000000000017941 */ /* 0x000fea0003800000 */
.L_x_142:
[----:B0-----:R-:W-:Y:S01]  /*4140*/  @!P5 IMAD R5, R48, R88, R19 ;  /* 0x000000583005d224 */ /* 0x001fe200078e0213 */
[----:B------:R-:W-:Y:S04]  /*4150*/  BSSY B1, `(.L_x_144) ;  /* 0x0000006000017945 */ /* 0x000fe80003800000 */
[----:B------:R0:W-:Y:S01]  /*4160*/  @!P5 STG.E.U8 desc[UR38][R6.64+0x30], R5 ;  /* 0x000030050600d986 */ /* 0x0001e2000c101126 */
[----:B------:R-:W-:Y:S05]  /*4170*/  @P1 BRA `(.L_x_145) ;  /* 0x00000000000c1947 */ /* 0x000fea0003800000 */
[----:B------:R-:W5:Y:S02]  /*4180*/  LDG.E.U8 R96, desc[UR38][R10.64+0x31] ;  /* 0x000031260a607981 */ /* 0x000f64000c1e1100 */
[----:B-----5:R-:W-:-:S05]  /*4190*/  PRMT R4, R96, 0x8880, RZ ;  /* 0x0000888060047816 */ /* 0x020fca00000000ff */
[----:B------:R-:W-:-:S07]  /*41a0*/  IMAD R19, R4, R89, RZ ;  /* 0x0000005904137224 */ /* 0x000fce00078e02ff */
.L_x_145:
[----:B------:R-:W-:Y:S05]  /*41b0*/  BSYNC B1 ;  /* 0x0000000000017941 */ /* 0x000fea0003800000 */
.L_x_144:
[----:B------:R-:W-:Y:S01]  /*41c0*/  ISETP.LT.OR P4, PT, R3, 0x31, !P0 ;  /* 0x000000310300780c */ /* 0x000fe20004781670 */
[----:B------:R-:W-:Y:S01]  /*41d0*/  @!P1 IMAD R49, R49, R88, R19 ;  /* 0x0000005831319224 */ /* 0x000fe200078e0213 */
[----:B------:R-:W-:Y:S01]  /*41e0*/  BSSY B1, `(.L_x_146) ;  /* 0x000000a000017945 */ /* 0x000fe20003800000 */
[C---:B------:R-:W-:Y:S02]  /*41f0*/  ISETP.LT.OR P3, PT, R3.reuse, 0x32, !P0 ;  /* 0x000000320300780c */ /* 0x040fe40004761670 */
[C---:B------:R-:W-:Y:S01]  /*4200*/  ISETP.LT.OR P5, PT, R3.reuse, 0x39, !P0 ;  /* 0x000000390300780c */ /* 0x040fe200047a1670 */
[----:B------:R0:W-:Y:S01]  /*4210*/  @!P1 STG.E.U8 desc[UR38][R6.64+0x31], R49 ;  /* 0x0000313106009986 */ /* 0x0001e2000c101126 */
[C---:B------:R-:W-:Y:S02]  /*4220*/  ISETP.LT.OR P1, PT, R3.reuse, 0x39, !P2 ;  /* 0x000000390300780c */ /* 0x040fe40005721670 */
[----:B------:R-:W-:-:S04]  /*4230*/  ISETP.LT.OR P2, PT, R3, 0x3a, !P2 ;  /* 0x0000003a0300780c */ /* 0x000fc80005741670 */
[----:B------:R-:W-:Y:S09]  /*4240*/  @P4 BRA `(.L_x_147) ;  /* 0x00000000000c4947 */ /* 0x000ff20003800000 */
[----:B------:R-:W5:Y:S02]  /*4250*/  LDG.E.U8 R96, desc[UR38][R12.64+0x30] ;  /* 0x000030260c607981 */ /* 0x000f64000c1e1100 */
[----:B-----5:R-:W-:-:S05]  /*4260*/  PRMT R4, R96, 0x8880, RZ ;  /* 0x0000888060047816 */ /* 0x020fca00000000ff */
[----:B------:R-:W-:-:S07]  /*4270*/  IMAD R19, R4, R89, RZ ;  /* 0x0000005904137224 */ /* 0x000fce00078e02ff */
.L_x_147:
[----:B------:R-:W-:Y:S05]  /*4280*/  BSYNC B1 ;  /* 0x0000000000017941 */ /* 0x000fea0003800000 */
.L_x_146:
[----:B0-----:R-:W-:Y:S01]  /*4290*/  @!P4 IMAD R5, R50, R88, R19 ;  /* 0x000000583205c224 */ /* 0x001fe200078e0213 */
[----:B------:R-:W-:Y:S04]  /*42a0*/  BSSY B1, `(.L_x_148) ;  /* 0x0000006000017945 */ /* 0x000fe80003800000 */
[----:B------:R0:W-:Y:S01]  /*42b0*/  @!P4 STG.E.U8 desc[UR38][R8.64+0x30], R5 ;  /* 0x000030050800c986 */ /* 0x0001e2000c101126 */
[----:B------:R-:W-:Y:S05]  /*42c0*/  @P3 BRA `(.L_x_149) ;  /* 0x00000000000c3947 */ /* 0x000fea0003800000 */
[----:B------:R-:W5:Y:S02]  /*42d0*/  LDG.E.U8 R96, desc[UR38][R12.64+0x31] ;  /* 0x000031260c607981 */ /* 0x000f64000c1e1100 */
[----:B-----5:R-:W-:-:S05]  /*42e0*/  PRMT R4, R96, 0x8880, RZ ;  /* 0x0000888060047816 */ /* 0x020fca00000000ff */
[----:B------:R-:W-:-:S07]  /*42f0*/  IMAD R19, R4, R89, RZ ;  /* 0x0000005904137224 */ /* 0x000fce00078e02ff */
.L_x_149:
[----:B------:R-:W-:Y:S05]  /*4300*/  BSYNC B1 ;  /* 0x0000000000017941 */ /* 0x000fea0003800000 */
.L_x_148:
[----:B------:R-:W-:Y:S01]  /*4310*/  @!P3 IMAD R51, R51, R88, R19 ;  /* 0x000000583333b224 */ /* 0x000fe200078e0213 */
[----:B------:R-:W-:Y:S04]  /*4320*/  BSSY B1, `(.L_x_150) ;  /* 0x0000006000017945 */ /* 0x000fe80003800000 */
[----:B------:R0:W-:Y:S01]  /*4330*/  @!P3 STG.E.U8 desc[UR38][R8.64+0x31], R51 ;  /* 0x000031330800b986 */ /* 0x0001e2000c101126 */
[----:B------:R-:W-:Y:S05]  /*4340*/  @P1 BRA `(.L_x_151) ;  /* 0x00000000000c1947 */ /* 0x000fea0003800000 */
[----:B------:R-:W5:Y:S02]  /*4350*/  LDG.E.U8 R96, desc[UR38][R10.64+0x38] ;  /* 0x000038260a607981 */ /* 0x000f64000c1e1100 */
[----:B-----5:R-:W-:-:S05]  /*4360*/  PRMT R4, R96, 0x8880, RZ ;  /* 0x0000888060047816 */ /* 0x020fca00000000ff */
[----:B------:R-:W-:-:S07]  /*4370*/  IMAD R19, R4, R89, RZ ;  /* 0x0000005904137224 */ /* 0x000fce00078e02ff */
.L_x_151:
[----:B------:R-:W-:Y:S05]  /*4380*/  BSYNC B1 ;  /* 0x0000000000017941 */ /* 0x000fea0003800000 */
.L_x_150:
[----:B0-----:R-:W-:Y:S01]  /*4390*/  @!P1 IMAD R5, R52, R88, R19 ;  /* 0x0000005834059224 */ /* 0x001fe200078e0213 */
[----:B------:R-:W-:Y:S04]  /*43a0*/  BSSY B1, `(.L_x_152) ;  /* 0x0000006000017945 */ /* 0x000fe80003800000 */
[----:B------:R0:W-:Y:S01]  /*43b0*/  @!P1 STG.E.U8 desc[UR38][R6.64+0x38], R5 ;  /* 0x0000380506009986 */ /* 0x0001e2000c101126 */
[----:B------:R-:W-:Y:S05]  /*43c0*/  @P2 BRA `(.L_x_153) ;  /* 0x00000000000c2947 */ /* 0x000fea0003800000 */
[----:B------:R-:W5:Y:S02]  /*43d0*/  LDG.E.U8 R96, desc[UR38][R10.64+0x39] ;  /* 0x000039260a607981 */ /* 0x000f64000c1e1100 */
[----:B-----5:R-:W-:-:S05]  /*43e0*/  PRMT R4, R96, 0x8880, RZ ;  /* 0x0000888060047816 */ /* 0x020fca00000000ff */
[----:B------:R-:W-:-:S07]  /*43f0*/  IMAD R19, R4, R89, RZ ;  /* 0x0000005904137224 */ /* 0x000fce00078e02ff */
.L_x_153:
[----:B------:R-:W-:Y:S05]  /*4400*/  BSYNC B1 ;  /* 0x0000000000017941 */ /* 0x000fea0003800000 */
.L_x_152:
[----:B------:R-:W-:Y:S01]  /*4410*/  @!P2 IMAD R53, R53, R88, R19 ;  /* 0x000000583535a224 */ /* 0x000fe200078e0213 */
[----:B------:R-:W-:Y:S04]  /*4420*/  BSSY B1, `(.L_x_154) ;  /* 0x0000006000017945 */ /* 0x000fe80003800000 */
[----:B------:R0:W-:Y:S01]  /*4430*/  @!P2 STG.E.U8 desc[UR38][R6.64+0x39], R53 ;  /* 0x000039350600a986 */ /* 0x0001e2000c101126 */
[----:B------:R-:W-:Y:S05]  /*4440*/  @P5 BRA `(.L_x_155) ;  /* 0x00000000000c5947 */ /* 0x000fea0003800000 */
[----:B------:R-:W5:Y:S02]  /*4450*/  LDG.E.U8 R96, desc[UR38][R12.64+0x38] ;  /* 0x000038260c607981 */ /* 0x000f64000c1e1100 */
[----:B-----5:R-:W-:-:S05]  /*4460*/  PRMT R4, R96, 0x8880, RZ ;  /* 0x0000888060047816 */ /* 0x020fca00000000ff */
[----:B------:R-:W-:-:S07]  /*4470*/  IMAD R19, R4, R89, RZ ;  /* 0x0000005904137224 */ /* 0x000fce00078e02ff */
.L_x_155:
[----:B------:R-:W-:Y:S05]  /*4480*/  BSYNC B1 ;  /* 0x0000000000017941 */ /* 0x000fea0003800000 */
.L_x_154:
[----:B0-----:R-:W-:Y:S01]  /*4490*/  @!P5 IMAD R5, R54, R88, R19 ;  /* 0x000000583605d224 */ /* 0x001fe200078e0213 */
[----:B------:R-:W-:Y:S01]  /*44a0*/  ISETP.LT.OR P0, PT, R3, 0x3a, !P0 ;  /* 0x0000003a0300780c */ /* 0x000fe20004701670 */
[----:B------:R-:W-:Y:S03]  /*44b0*/  BSSY B1, `(.L_x_156) ;  /* 0x0000006000017945 */ /* 0x000fe60003800000 */
[----:B------:R0:W-:Y:S09]  /*44c0*/  @!P5 STG.E.U8 desc[UR38][R8.64+0x38], R5 ;  /* 0x000038050800d986 */ /* 0x0001f2000c101126 */
[----:B------:R-:W-:Y:S05]  /*44d0*/  @P0 BRA `(.L_x_157) ;  /* 0x00000000000c0947 */ /* 0x000fea0003800000 */
[----:B------:R-:W5:Y:S02]  /*44e0*/  LDG.E.U8 R96, desc[UR38][R12.64+0x39] ;  /* 0x000039260c607981 */ /* 0x000f64000c1e1100 */
[----:B-----5:R-:W-:-:S05]  /*44f0*/  PRMT R4, R96, 0x8880, RZ ;  /* 0x0000888060047816 */ /* 0x020fca00000000ff */
[----:B------:R-:W-:-:S07]  /*4500*/  IMAD R19, R4, R89, RZ ;  /* 0x0000005904137224 */ /* 0x000fce00078e02ff */
.L_x_157:
[----:B------:R-:W-:Y:S05]  /*4510*/  BSYNC B1 ;  /* 0x0000000000017941 */ /* 0x000fea0003800000 */
.L_x_156:
[----:B------:R-:W-:Y:S01]  /*4520*/  IMAD R19, R55, R88, R19 ;  /* 0x0000005837137224 */ /* 0x000fe200078e0213 */
[----:B------:R-:W-:Y:S06]  /*4530*/  @P0 BRA `(.L_x_158) ;  /* 0x0000000c00180947 */ /* 0x000fec0003800000 */
[----:B------:R0:W-:Y:S01]  /*4540*/  STG.E.U8 desc[UR38][R8.64+0x39], R19 ;  /* 0x0000391308007986 */ /* 0x0001e2000c101126 */
[----:B------:R-:W-:Y:S05]  /*4550*/  BRA `(.L_x_158) ;  /* 0x0000000c00107947 */ /* 0x000fea0003800000 */
.L_x_29:
[C---:B------:R-:W-:Y:S02]  /*4560*/  ISETP.GE.AND P2, PT, R97.reuse, 0x1, PT ;  /* 0x000000016100780c */ /* 0x040fe40003f46270 */
[----:B------:R-:W-:Y:S02]  /*4570*/  ISETP.GE.AND P1, PT, R97, 0x9, PT ;  /* 0x000000096100780c */ /* 0x000fe40003f26270 */
[C---:B------:R-:W-:Y:S02]  /*4580*/  ISETP.LT.OR P4, PT, R3.reuse, 0x1, !P2 ;  /* 0x000000010300780c */ /* 0x040fe40005781670 */
[C---:B------:R-:W-:Y:S02]  /*4590*/  ISETP.LT.OR P5, PT, R3.reuse, 0x2, !P2 ;  /* 0x000000020300780c */ /* 0x040fe400057a1670 */
[C---:B------:R-:W-:Y:S02]  /*45a0*/  ISETP.LT.OR P0, PT, R3.reuse, 0x1, !P1 ;  /* 0x000000010300780c */ /* 0x040fe40004f01670 */
[----:B------:R-:W-:-:S07]  /*45b0*/  ISETP.LT.OR P3, PT, R3, 0x2, !P1 ;  /* 0x000000020300780c */ /* 0x000fce0004f61670 */
[-C--:B------:R-:W-:Y:S02]  /*45c0*/  @!P4 IMAD R11, R56, R88.reuse, RZ ;  /* 0x00000058380bc224 */ /* 0x080fe400078e02ff */
[-C--:B------:R-:W-:Y:S02]  /*45d0*/  @!P5 IMAD R57, R57, R88.reuse, RZ ;  /* 0x000000583939d224 */ /* 0x080fe400078e02ff */
[-C--:B------:R-:W-:Y:S01]  /*45e0*/  @!P0 IMAD R13, R58, R88.reuse, RZ ;  /* 0x000000583a0d8224 */ /* 0x080fe200078e02ff */
[----:B------:R0:W-:Y:S01]  /*45f0*/  @!P4 STG.E.U8 desc[UR38][R14.64], R11 ;  /* 0x0000000b0e00c986 */ /* 0x0001e2000c101126 */
[----:B------:R-:W-:Y:S01]  /*4600*/  ISETP.LT.OR P4, PT, R3, 0x9, !P2 ;  /* 0x000000090300780c */ /* 0x000fe20005781670 */
[----:B------:R-:W-:Y:S02]  /*4610*/  @!P3 IMAD R59, R59, R88, RZ ;  /* 0x000000583b3bb224 */ /* 0x000fe400078e02ff */
[----:B------:R-:W-:Y:S01]  /*4620*/  @!P5 STG.E.U8 desc[UR38][R14.64+0x1], R57 ;  /* 0x000001390e00d986 */ /* 0x000fe2000c101126 */
[----:B------:R-:W-:-:S03]  /*4630*/  ISETP.LT.OR P5, PT, R3, 0xa, !P2 ;  /* 0x0000000a0300780c */ /* 0x000fc600057a1670 */
[----:B------:R1:W-:Y:S01]  /*4640*/  @!P0 STG.E.U8 desc[UR38][R4.64], R13 ;  /* 0x0000000d04008986 */ /* 0x0003e2000c101126 */
[----:B------:R-:W-:-:S03]  /*4650*/  ISETP.LT.OR P0, PT, R3, 0x9, !P1 ;  /* 0x000000090300780c */ /* 0x000fc60004f01670 */
[----:B------:R-:W-:Y:S01]  /*4660*/  @!P3 STG.E.U8 desc[UR38][R4.64+0x1], R59 ;  /* 0x0000013b0400b986 */ /* 0x000fe2000c101126 */
[----:B------:R-:W-:Y:S01]  /*4670*/  ISETP.LT.OR P3, PT, R3, 0xa, !P1 ;  /* 0x0000000a0300780c */ /* 0x000fe20004f61670 */
[----:B------:R-:W-:-:S04]  /*4680*/  @!P4 IMAD R19, R60, R88, RZ ;  /* 0x000000583c13c224 */ /* 0x000fc800078e02ff */
[-C--:B------:R-:W-:Y:S01]  /*4690*/  @!P5 IMAD R61, R61, R88.reuse, RZ ;  /* 0x000000583d3dd224 */ /* 0x080fe200078e02ff */
[----:B------:R2:W-:Y:S01]  /*46a0*/  @!P4 STG.E.U8 desc[UR38][R14.64+0x8], R19 ;  /* 0x000008130e00c986 */ /* 0x0005e2000c101126 */
[C---:B------:R-:W-:Y:S02]  /*46b0*/  ISETP.LT.OR P4, PT, R3.reuse, 0x11, !P2 ;  /* 0x000000110300780c */ /* 0x040fe40005781670 */
[-C--:B0-----:R-:W-:Y:S01]  /*46c0*/  @!P0 IMAD R11, R62, R88.reuse, RZ ;  /* 0x000000583e0b8224 */ /* 0x081fe200078e02ff */
[----:B------:R-:W-:Y:S01]  /*46d0*/  @!P5 STG.E.U8 desc[UR38][R14.64+0x9], R61 ;  /* 0x0000093d0e00d986 */ /* 0x000fe2000c101126 */
[----:B------:R-:W-:Y:S02]  /*46e0*/  ISETP.LT.OR P5, PT, R3, 0x12, !P2 ;  /* 0x000000120300780c */ /* 0x000fe400057a1670 */
[----:B------:R-:W-:Y:S01]  /*46f0*/  @!P3 IMAD R63, R63, R88, RZ ;  /* 0x000000583f3fb224 */ /* 0x000fe200078e02ff */
[----:B------:R0:W-:Y:S01]  /*4700*/  @!P0 STG.E.U8 desc[UR38][R4.64+0x8], R11 ;  /* 0x0000080b04008986 */ /* 0x0001e2000c101126 */
[----:B------:R-:W-:-:S03]  /*4710*/  ISETP.LT.OR P0, PT, R3, 0x11, !P1 ;  /* 0x000000110300780c */ /* 0x000fc60004f01670 */
[----:B------:R-:W-:Y:S01]  /*4720*/  @!P3 STG.E.U8 desc[UR38][R4.64+0x9], R63 ;  /* 0x0000093f0400b986 */ /* 0x000fe2000c101126 */
[----:B------:R-:W-:Y:S01]  /*4730*/  ISETP.LT.OR P3, PT, R3, 0x12, !P1 ;  /* 0x000000120300780c */ /* 0x000fe20004f61670 */
[----:B-1----:R-:W-:-:S04]  /*4740*/  @!P4 IMAD R13, R64, R88, RZ ;  /* 0x00000058400dc224 */ /* 0x002fc800078e02ff */
[-C--:B------:R-:W-:Y:S01]  /*4750*/  @!P5 IMAD R65, R65, R88.reuse, RZ ;  /* 0x000000584141d224 */ /* 0x080fe200078e02ff */
[----:B------:R1:W-:Y:S01]  /*4760*/  @!P4 STG.E.U8 desc[UR38][R14.64+0x10], R13 ;  /* 0x0000100d0e00c986 */ /* 0x0003e2000c101126 */
[C---:B------:R-:W-:Y:S02]  /*4770*/  ISETP.LT.OR P4, PT, R3.reuse, 0x19, !P2 ;  /* 0x000000190300780c */ /* 0x040fe40005781670 */
[-C--:B--2---:R-:W-:Y:S01]  /*4780*/  @!P0 IMAD R19, R66, R88.reuse, RZ ;  /* 0x0000005842138224 */ /* 0x084fe200078e02ff */
[----:B------:R-:W-:Y:S01]  /*4790*/  @!P5 STG.E.U8 desc[UR38][R14.64+0x11], R65 ;  /* 0x000011410e00d986 */ /* 0x000fe2000c101126 */
[----:B------:R-:W-:Y:S02]  /*47a0*/  ISETP.LT.OR P5, PT, R3, 0x1a, !P2 ;  /* 0x0000001a0300780c */ /* 0x000fe400057a1670 */
[----:B------:R-:W-:Y:S01]  /*47b0*/  @!P3 IMAD R67, R67, R88, RZ ;  /* 0x000000584343b224 */ /* 0x000fe200078e02ff */
[----:B------:R2:W-:Y:S01]  /*47c0*/  @!P0 STG.E.U8 desc[UR38][R4.64+0x10], R19 ;  /* 0x0000101304008986 */ /* 0x0005e2000c101126 */
[----:B------:R-:W-:-:S03]  /*47d0*/  ISETP.LT.OR P0, PT, R3, 0x19, !P1 ;  /* 0x000000190300780c */ /* 0x000fc60004f01670 */
[----:B------:R-:W-:Y:S01]  /*47e0*/  @!P3 STG.E.U8 desc[UR38][R4.64+0x11], R67 ;  /* 0x000011430400b986 */ /* 0x000fe2000c101126 */
[----:B------:R-:W-:Y:S01]  /*47f0*/  ISETP.LT.OR P3, PT, R3, 0x1a, !P1 ;  /* 0x0000001a0300780c */ /* 0x000fe20004f61670 */
[----:B0-----:R-:W-:-:S04]  /*4800*/  @!P4 IMAD R11, R68, R88, RZ ;  /* 0x00000058440bc224 */ /* 0x001fc800078e02ff */
[-C--:B------:R-:W-:Y:S01]  /*4810*/  @!P5 IMAD R69, R69, R88.reuse, RZ ;  /* 0x000000584545d224 */ /* 0x080fe200078e02ff */
[----:B------:R0:W-:Y:S01]  /*4820*/  @!P4 STG.E.U8 desc[UR38][R14.64+0x18], R11 ;  /* 0x0000180b0e00c986 */ /* 0x0001e2000c101126 */
[C---:B------:R-:W-:Y:S02]  /*4830*/  ISETP.LT.OR P4, PT, R3.reuse, 0x21, !P2 ;  /* 0x000000210300780c */ /* 0x040fe40005781670 */
[-C--:B-1----:R-:W-:Y:S01]  /*4840*/  @!P0 IMAD R13, R70, R88.reuse, RZ ;  /* 0x00000058460d8224 */ /* 0x082fe200078e02ff */
[----:B------:R-:W-:Y:S01]  /*4850*/  @!P5 STG.E.U8 desc[UR38][R14.64+0x19], R69 ;  /* 0x000019450e00d986 */ /* 0x000fe2000c101126 */
[----:B------:R-:W-:Y:S02]  /*4860*/  ISETP.LT.OR P5, PT, R3, 0x22, !P2 ;  /* 0x000000220300780c */ /* 0x000fe400057a1670 */
[----:B------:R-:W-:Y:S01]  /*4870*/  @!P3 IMAD R71, R71, R88, RZ ;  /* 0x000000584747b224 */ /* 0x000fe200078e02ff */
[----:B------:R1:W-:Y:S01]  /*4880*/  @!P0 STG.E.U8 desc[UR38][R4.64+0x18], R13 ;  /* 0x0000180d04008986 */ /* 0x0003e2000c101126 */
[----:B------:R-:W-:-:S03]  /*4890*/  ISETP.LT.OR P0, PT, R3, 0x21, !P1 ;  /* 0x000000210300780c */ /* 0x000fc60004f01670 */
[----:B------:R-:W-:Y:S01]  /*48a0*/  @!P3 STG.E.U8 desc[UR38][R4.64+0x19], R71 ;  /* 0x000019470400b986 */ /* 0x000fe2000c101126 */
[----:B------:R-:W-:Y:S01]  /*48b0*/  ISETP.LT.OR P3, PT, R3, 0x22, !P1 ;  /* 0x000000220300780c */ /* 0x000fe20004f61670 */
[----:B--2---:R-:W-:-:S04]  /*48c0*/  @!P4 IMAD R19, R72, R88, RZ ;  /* 0x000000584813c224 */ /* 0x004fc800078e02ff */
        /* <DEDUP_REMOVED lines=32> */
[----:B------:R-:W-:-:S02]  /*4ad0*/  ISETP.GE.AND P0, PT, R97, 0x81, PT ;  /* 0x000000816100780c */ /* 0x000fc40003f06270 */
[C---:B------:R-:W-:Y:S01]  /*4ae0*/  ISETP.LT.OR P5, PT, R3.reuse, 0x39, !P1 ;  /* 0x000000390300780c */ /* 0x040fe20004fa1670 */
[----:B------:R-:W-:Y:S01]  /*4af0*/  @!P3 STG.E.U8 desc[UR38][R4.64+0x31], R83 ;  /* 0x000031530400b986 */ /* 0x000fe2000c101126 */
[C---:B------:R-:W-:Y:S01]  /*4b00*/  ISETP.LT.OR P1, PT, R3.reuse, 0x3a, !P1 ;  /* 0x0000003a0300780c */ /* 0x040fe20004f21670 */
[----:B--2---:R-:W-:Y:S01]  /*4b10*/  @!P4 IMAD R19, R84, R88, RZ ;  /* 0x000000585413c224 */ /* 0x004fe200078e02ff */
[----:B------:R-:W-:-:S03]  /*4b20*/  ISETP.LT.OR P3, PT, R3, 0x1, !P0 ;  /* 0x000000010300780c */ /* 0x000fc60004761670 */
[----:B------:R-:W-:Y:S01]  /*4b30*/  @!P2 IMAD R85, R85, R88, RZ ;  /* 0x000000585555a224 */ /* 0x000fe200078e02ff */
[----:B------:R-:W-:Y:S01]  /*4b40*/  @!P4 STG.E.U8 desc[UR38][R14.64+0x38], R19 ;  /* 0x000038130e00c986 */ /* 0x000fe2000c101126 */
[----:B------:R-:W-:-:S03]  /*4b50*/  ISETP.LT.OR P4, PT, R3, 0x2, !P0 ;  /* 0x000000020300780c */ /* 0x000fc60004781670 */
[----:B------:R-:W-:Y:S01]  /*4b60*/  @!P2 STG.E.U8 desc[UR38][R14.64+0x39], R85 ;  /* 0x000039550e00a986 */ /* 0x000fe2000c101126 */
[-C--:B0-----:R-:W-:Y:S01]  /*4b70*/  @!P5 IMAD R11, R86, R88.reuse, RZ ;  /* 0x00000058560bd224 */ /* 0x081fe200078e02ff */
[----:B------:R-:W-:Y:S01]  /*4b80*/  ISETP.GE.AND P2, PT, R97, 0x89, PT ;  /* 0x000000896100780c */ /* 0x000fe20003f46270 */
[-C--:B------:R-:W-:Y:S02]  /*4b90*/  @!P1 IMAD R87, R87, R88.reuse, RZ ;  /* 0x0000005857579224 */ /* 0x080fe400078e02ff */
[----:B-1----:R-:W-:Y:S01]  /*4ba0*/  @!P3 IMAD R13, R24, R88, RZ ;  /* 0x00000058180db224 */ /* 0x002fe200078e02ff */
[----:B------:R0:W-:Y:S01]  /*4bb0*/  @!P5 STG.E.U8 desc[UR38][R4.64+0x38], R11 ;  /* 0x0000380b0400d986 */ /* 0x0001e2000c101126 */
[----:B------:R-:W-:-:S03]  /*4bc0*/  ISETP.LT.OR P5, PT, R3, 0x1, !P2 ;  /* 0x000000010300780c */ /* 0x000fc600057a1670 */
[----:B------:R-:W-:Y:S01]  /*4bd0*/  @!P4 IMAD R25, R25, R88, RZ ;  /* 0x000000581919c224 */ /* 0x000fe200078e02ff */
[----:B------:R1:W-:Y:S01]  /*4be0*/  @!P1 STG.E.U8 desc[UR38][R4.64+0x39], R87 ;  /* 0x0000395704009986 */ /* 0x0003e2000c101126 */
[----:B------:R-:W-:-:S03]  /*4bf0*/  ISETP.LT.OR P1, PT, R3, 0x2, !P2 ;  /* 0x000000020300780c */ /* 0x000fc60005721670 */
[----:B------:R-:W-:Y:S01]  /*4c00*/  @!P3 STG.E.U8 desc[UR38][R6.64], R13 ;  /* 0x0000000d0600b986 */ /* 0x000fe2000c101126 */
[----:B------:R-:W-:-:S03]  /*4c10*/  ISETP.LT.OR P3, PT, R3, 0x9, !P0 ;  /* 0x000000090300780c */ /* 0x000fc60004761670 */
[----:B------:R-:W-:Y:S01]  /*4c20*/  @!P4 STG.E.U8 desc[UR38][R6.64+0x1], R25 ;  /* 0x000001190600c986 */ /* 0x000fe2000c101126 */
[----:B------:R-:W-:Y:S01]  /*4c30*/  ISETP.LT.OR P4, PT, R3, 0xa, !P0 ;  /* 0x0000000a0300780c */ /* 0x000fe20004781670 */
[----:B0-----:R-:W-:-:S04]  /*4c40*/  @!P5 IMAD R11, R26, R88, RZ ;  /* 0x000000581a0bd224 */ /* 0x001fc800078e02ff */
[-C--:B------:R-:W-:Y:S01]  /*4c50*/  @!P1 IMAD R27, R27, R88.reuse, RZ ;  /* 0x000000581b1b9224 */ /* 0x080fe200078e02ff */
[----:B------:R0:W-:Y:S01]  /*4c60*/  @!P5 STG.E.U8 desc[UR38][R8.64], R11 ;  /* 0x0000000b0800d986 */ /* 0x0001e2000c101126 */
[C---:B------:R-:W-:Y:S02]  /*4c70*/  ISETP.LT.OR P5, PT, R3.reuse, 0x9, !P2 ;  /* 0x000000090300780c */ /* 0x040fe400057a1670 */
[-C--:B------:R-:W-:Y:S01]  /*4c80*/  @!P3 IMAD R15, R28, R88.reuse, RZ ;  /* 0x000000581c0fb224 */ /* 0x080fe200078e02ff */
[----:B------:R-:W-:Y:S01]  /*4c90*/  @!P1 STG.E.U8 desc[UR38][R8.64+0x1], R27 ;  /* 0x0000011b08009986 */ /* 0x000fe2000c101126 */
[----:B------:R-:W-:Y:S02]  /*4ca0*/  ISETP.LT.OR P1, PT, R3, 0xa, !P2 ;  /* 0x0000000a0300780c */ /* 0x000fe40005721670 */
[----:B------:R-:W-:Y:S01]  /*4cb0*/  @!P4 IMAD R29, R29, R88, RZ ;  /* 0x000000581d1dc224 */ /* 0x000fe200078e02ff */
[----:B------:R-:W-:Y:S01]  /*4cc0*/  @!P3 STG.E.U8 desc[UR38][R6.64+0x8], R15 ;  /* 0x0000080f0600b986 */ /* 0x000fe2000c101126 */
[----:B------:R-:W-:-:S03]  /*4cd0*/  ISETP.LT.OR P3, PT, R3, 0x11, !P0 ;  /* 0x000000110300780c */ /* 0x000fc60004761670 */
[----:B------:R-:W-:Y:S01]  /*4ce0*/  @!P4 STG.E.U8 desc[UR38][R6.64+0x9], R29 ;  /* 0x0000091d0600c986 */ /* 0x000fe2000c101126 */
[----:B------:R-:W-:Y:S01]  /*4cf0*/  ISETP.LT.OR P4, PT, R3, 0x12, !P0 ;  /* 0x000000120300780c */ /* 0x000fe20004781670 */
[----:B-1----:R-:W-:-:S04]  /*4d00*/  @!P5 IMAD R5, R30, R88, RZ ;  /* 0x000000581e05d224 */ /* 0x002fc800078e02ff */
[-C--:B------:R-:W-:Y:S01]  /*4d10*/  @!P1 IMAD R31, R31, R88.reuse, RZ ;  /* 0x000000581f1f9224 */ /* 0x080fe200078e02ff */
[----:B------:R1:W-:Y:S01]  /*4d20*/  @!P5 STG.E.U8 desc[UR38][R8.64+0x8], R5 ;  /* 0x000008050800d986 */ /* 0x0003e2000c101126 */
[C---:B------:R-:W-:Y:S02]  /*4d30*/  ISETP.LT.OR P5, PT, R3.reuse, 0x11, !P2 ;  /* 0x000000110300780c */ /* 0x040fe400057a1670 */
[-C--:B0-----:R-:W-:Y:S01]  /*4d40*/  @!P3 IMAD R11, R32, R88.reuse, RZ ;  /* 0x00000058200bb224 */ /* 0x081fe200078e02ff */
        /* <DEDUP_REMOVED lines=11> */
[-C--:B------:R-:W-:Y:S01]  /*4e00*/  @!P3 IMAD R13, R36, R88.reuse, RZ ;  /* 0x00000058240db224 */ /* 0x080fe200078e02ff */
        /* <DEDUP_REMOVED lines=32> */
[----:B------:R-:W-:-:S04]  /*5010*/  @!P1 IMAD R11, R46, R88, RZ ;  /* 0x000000582e0b9224 */ /* 0x000fc800078e02ff */
[-C--:B------:R-:W-:Y:S01]  /*5020*/  @!P3 IMAD R47, R47, R88.reuse, RZ ;  /* 0x000000582f2fb224 */ /* 0x080fe200078e02ff */
[----:B------:R1:W-:Y:S01]  /*5030*/  @!P1 STG.E.U8 desc[UR38][R8.64+0x28], R11 ;  /* 0x0000280b08009986 */ /* 0x0003e2000c101126 */
[----:B------:R-:W-:Y:S02]  /*5040*/  ISETP.LT.OR P1, PT, R3, 0x31, !P2 ;  /* 0x000000310300780c */ /* 0x000fe40005721670 */
[----:B------:R-:W-:Y:S01]  /*5050*/  @!P4 IMAD R49, R49, R88, RZ ;  /* 0x000000583131c224 */ /* 0x000fe200078e02ff */
[----:B------:R2:W-:Y:S01]  /*5060*/  @!P3 STG.E.U8 desc[UR38][R8.64+0x29], R47 ;  /* 0x0000292f0800b986 */ /* 0x0005e2000c101126 */
[C---:B------:R-:W-:Y:S02]  /*5070*/  ISETP.LT.OR P3, PT, R3.reuse, 0x39, !P0 ;  /* 0x000000390300780c */ /* 0x040fe40004761670 */
[C---:B------:R-:W-:Y:S01]  /*5080*/  ISETP.LT.OR P0, PT, R3.reuse, 0x3a, !P0 ;  /* 0x0000003a0300780c */ /* 0x040fe20004701670 */
[----:B------:R2:W-:Y:S01]  /*5090*/  @!P4 STG.E.U8 desc[UR38][R6.64+0x31], R49 ;  /* 0x000031310600c986 */ /* 0x0005e2000c101126 */
[----:B------:R-:W-:-:S03]  /*50a0*/  ISETP.LT.OR P4, PT, R3, 0x32, !P2 ;  /* 0x000000320300780c */ /* 0x000fc60005781670 */
[----:B------:R2:W-:Y:S01]  /*50b0*/  @!P5 STG.E.U8 desc[UR38][R6.64+0x30], R13 ;  /* 0x0000300d0600d986 */ /* 0x0005e2000c101126 */
[C---:B------:R-:W-:Y:S02]  /*50c0*/  ISETP.LT.OR P5, PT, R3.reuse, 0x39, !P2 ;  /* 0x000000390300780c */ /* 0x040fe400057a1670 */
[----:B------:R-:W-:Y:S01]  /*50d0*/  ISETP.LT.OR P2, PT, R3, 0x3a, !P2 ;  /* 0x0000003a0300780c */ /* 0x000fe20005741670 */
[-C--:B------:R-:W-:Y:S02]  /*50e0*/  @!P1 IMAD R3, R50, R88.reuse, RZ ;  /* 0x0000005832039224 */ /* 0x080fe400078e02ff */
[-C--:B0-----:R-:W-:Y:S02]  /*50f0*/  @!P3 IMAD R5, R52, R88.reuse, RZ ;  /* 0x000000583405b224 */ /* 0x081fe400078e02ff */
[-C--:B------:R-:W-:Y:S01]  /*5100*/  @!P0 IMAD R53, R53, R88.reuse, RZ ;  /* 0x0000005835358224 */ /* 0x080fe200078e02ff */
[----:B------:R2:W-:Y:S01]  /*5110*/  @!P1 STG.E.U8 desc[UR38][R8.64+0x30], R3 ;  /* 0x0000300308009986 */ /* 0x0005e2000c101126 */
[----:B------:R-:W-:-:S04]  /*5120*/  @!P4 IMAD R51, R51, R88, RZ ;  /* 0x000000583333c224 */ /* 0x000fc800078e02ff */
[-C--:B-1----:R-:W-:Y:S01]  /*5130*/  @!P5 IMAD R11, R54, R88.reuse, RZ ;  /* 0x00000058360bd224 */ /* 0x082fe200078e02ff */
[----:B------:R2:W-:Y:S01]  /*5140*/  @!P4 STG.E.U8 desc[UR38][R8.64+0x31], R51 ;  /* 0x000031330800c986 */ /* 0x0005e2000c101126 */
[----:B------:R-:W-:-:S03]  /*5150*/  @!P2 IMAD R55, R55, R88, RZ ;  /* 0x000000583737a224 */ /* 0x000fc600078e02ff */
[----:B------:R2:W-:Y:S04]  /*5160*/  @!P3 STG.E.U8 desc[UR38][R6.64+0x38], R5 ;  /* 0x000038050600b986 */ /* 0x0005e8000c101126 */
[----:B------:R2:W-:Y:S04]  /*5170*/  @!P0 STG.E.U8 desc[UR38][R6.64+0x39], R53 ;  /* 0x0000393506008986 */ /* 0x0005e8000c101126 */
[----:B------:R2:W-:Y:S04]  /*5180*/  @!P5 STG.E.U8 desc[UR38][R8.64+0x38], R11 ;  /* 0x0000380b0800d986 */ /* 0x0005e8000c101126 */
[----:B------:R2:W-:Y:S02]  /*5190*/  @!P2 STG.E.U8 desc[UR38][R8.64+0x39], R55 ;  /* 0x000039370800a986 */ /* 0x0005e4000c101126 */
.L_x_158:
[----:B------:R-:W-:Y:S05]  /*51a0*/  BSYNC B0 ;  /* 0x0000000000007941 */ /* 0x000fea0003800000 */
.L_x_28:
[----:B------:R-:W-:Y:S01]  /*51b0*/  IADD3 R16, P0, R16, UR36, RZ ;  /* 0x0000002410107c10 */ /* 0x000fe2000ff1e0ff */
[----:B------:R-:W-:Y:S01]  /*51c0*/  ULDC.64 UR4, c[0x0][0x650] ;  /* 0x0001940000047ab9 */ /* 0x000fe20000000a00 */
[----:B--2---:R-:W-:Y:S01]  /*51d0*/  PRMT R3, RZ, 0x7610, R3 ;  /* 0x00007610ff037816 */ /* 0x004fe20000000003 */
[----:B------:R-:W-:Y:S01]  /*51e0*/  IMAD.MOV.U32 R98, RZ, RZ, -0x1 ;  /* 0xffffffffff627424 */ /* 0x000fe200078e00ff */
[----:B------:R-:W-:Y:S01]  /*51f0*/  IADD3.X R17, R17, UR42, RZ, P0, !PT ;  /* 0x0000002a11117c10 */ /* 0x000fe200087fe4ff */
[----:B0-----:R-:W-:Y:S01]  /*5200*/  IMAD.MOV.U32 R19, RZ, RZ, -0x1 ;  /* 0xffffffffff137424 */ /* 0x001fe200078e00ff */
[----:B------:R-:W-:-:S04]  /*5210*/  ISETP.GE.U32.AND P0, PT, R16, UR4, PT ;  /* 0x0000000410007c0c */ /* 0x000fc8000bf06070 */
[----:B------:R-:W-:-:S13]  /*5220*/  ISETP.GE.U32.AND.EX P0, PT, R17, UR5, PT, P0 ;  /* 0x0000000511007c0c */ /* 0x000fda000bf06100 */
[----:B------:R-:W-:Y:S05]  /*5230*/  @P0 BRA `(.L_x_159) ;  /* 0x0000000400500947 */ /* 0x000fea0003800000 */
[----:B------:R-:W0:Y:S01]  /*5240*/  LDC.64 R10, c[0x0][0x628] ;  /* 0x00018a00ff0a7b82 */ /* 0x000e220000000a00 */
[----:B------:R-:W2:Y:S01]  /*5250*/  S2R R12, SR_CTAID.X ;  /* 0x00000000000c7919 */ /* 0x000ea20000002500 */
[----:B----4-:R-:W-:Y:S02]  /*5260*/  IMAD.MOV.U32 R8, RZ, RZ, R16 ;  /* 0x000000ffff087224 */ /* 0x010fe400078e0010 */
[----:B------:R-:W-:Y:S01]  /*5270*/  IMAD.MOV.U32 R9, RZ, RZ, R17 ;  /* 0x000000ffff097224 */ /* 0x000fe200078e0011 */
[----:B------:R-:W4:Y:S03]  /*5280*/  S2R R20, SR_CTAID.Y ;  /* 0x0000000000147919 */ /* 0x000f260000002600 */
[----:B------:R-:W1:Y:S08]  /*5290*/  LDC R0, c[0x0][0x630] ;  /* 0x00018c00ff007b82 */ /* 0x000e700000000800 */
[----:B------:R-:W1:Y:S01]  /*52a0*/  LDC.64 R14, c[0x0][0x620] ;  /* 0x00018800ff0e7b82 */ /* 0x000e620000000a00 */
[----:B0-----:R-:W-:-:S04]  /*52b0*/  ISETP.NE.U32.AND P0, PT, R10, RZ, PT ;  /* 0x000000ff0a00720c */ /* 0x001fc80003f05070 */
[----:B------:R-:W-:-:S13]  /*52c0*/  ISETP.NE.AND.EX P0, PT, R11, RZ, PT, P0 ;  /* 0x000000ff0b00720c */ /* 0x000fda0003f05300 */
[----:B-12-4-:R-:W-:Y:S05]  /*52d0*/  @!P0 BRA `(.L_x_160) ;  /* 0x0000000000288947 */ /* 0x016fea0003800000 */
[----:B------:R-:W0:Y:S02]  /*52e0*/  LDC R3, c[0x0][0x634] ;  /* 0x00018d00ff037b82 */ /* 0x000e240000000800 */
[----:B0-----:R-:W-:-:S05]  /*52f0*/  IADD3 R3, P0, R16, R3, RZ ;  /* 0x0000000310037210 */ /* 0x001fca0007f1e0ff */
[----:B------:R-:W-:-:S04]  /*5300*/  IMAD.X R13, RZ, RZ, R17, P0 ;  /* 0x000000ffff0d7224 */ /* 0x000fc800000e0611 */
[----:B------:R-:W-:-:S04]  /*5310*/  IMAD.WIDE.U32 R4, R13, R10, RZ ;  /* 0x0000000a0d047225 */ /* 0x000fc800078e00ff */
[----:B---3--:R-:W-:-:S04]  /*5320*/  IMAD.WIDE.U32 R6, P0, R3, R11, R4 ;  /* 0x0000000b03067225 */ /* 0x008fc80007800004 */
[----:B------:R-:W-:-:S04]  /*5330*/  IMAD.WIDE.U32 R4, R3, R10, RZ ;  /* 0x0000000a03047225 */ /* 0x000fc800078e00ff */
[----:B------:R-:W-:Y:S01]  /*5340*/  IMAD.X R9, RZ, RZ, RZ, P0 ;  /* 0x000000ffff097224 */ /* 0x000fe200000e06ff */
[----:B------:R-:W-:Y:S01]  /*5350*/  IADD3 RZ, P0, R5, R6, RZ ;  /* 0x0000000605ff7210 */ /* 0x000fe20007f1e0ff */
[----:B------:R-:W-:-:S04]  /*5360*/  IMAD.MOV.U32 R8, RZ, RZ, R7 ;  /* 0x000000ffff087224 */ /* 0x000fc800078e0007 */
[----:B------:R-:W-:-:S08]  /*5370*/  IMAD.WIDE.U32.X R8, R13, R11, R8, P0 ;  /* 0x0000000b0d087225 */ /* 0x000fd000000e0408 */
.L_x_160:
[-CC-:B------:R-:W-:Y:S01]  /*5380*/  SHF.R.U64 R19, R8, R0.reuse, R9.reuse ;  /* 0x0000000008137219 */ /* 0x180fe20000001209 */
[----:B------:R-:W0:Y:S01]  /*5390*/  LDC.64 R26, c[0x0][0x640] ;  /* 0x00019000ff1a7b82 */ /* 0x000e220000000a00 */
[----:B------:R-:W-:Y:S01]  /*53a0*/  SHF.R.U32.HI R0, RZ, R0, R9 ;  /* 0x00000000ff007219 */ /* 0x000fe20000011609 */
[----:B------:R-:W-:Y:S01]  /*53b0*/  ULDC UR4, c[0x0][0x150] ;  /* 0x0000540000047ab9 */ /* 0x000fe20000000800 */
[----:B------:R-:W-:Y:S02]  /*53c0*/  IADD3 R3, P0, RZ, -R19, RZ ;  /* 0x80000013ff037210 */ /* 0x000fe40007f1e0ff */
[----:B---3--:R-:W-:-:S03]  /*53d0*/  I2FP.F32.U32 R7, R12 ;  /* 0x0000000c00077245 */ /* 0x008fc60000201000 */
[----:B------:R-:W1:Y:S01]  /*53e0*/  LDC R6, c[0x0][0x618] ;  /* 0x00018600ff067b82 */ /* 0x000e620000000800 */
[----:B------:R-:W-:Y:S02]  /*53f0*/  IMAD.X R5, RZ, RZ, ~R0, P0 ;  /* 0x000000ffff057224 */ /* 0x000fe400000e0e00 */
[----:B------:R-:W-:Y:S01]  /*5400*/  FMUL R7, R7, UR4 ;  /* 0x0000000407077c20 */ /* 0x000fe20008400000 */
[----:B------:R-:W-:Y:S01]  /*5410*/  ULDC UR4, c[0x0][0x154] ;  /* 0x0000550000047ab9 */ /* 0x000fe20000000800 */
[-C--:B------:R-:W-:Y:S02]  /*5420*/  IMAD R0, R5, R14.reuse, RZ ;  /* 0x0000000e05007224 */ /* 0x080fe400078e02ff */
[C---:B------:R-:W-:Y:S01]  /*5430*/  IMAD.WIDE.U32 R4, R3.reuse, R14, R16 ;  /* 0x0000000e03047225 */ /* 0x040fe200078e0010 */
[----:B------:R-:W2:Y:S01]  /*5440*/  LDC R8, c[0x0][0x608] ;  /* 0x00018200ff087b82 */ /* 0x000ea20000000800 */
[----:B------:R-:W3:Y:S02]  /*5450*/  F2I.U32.TRUNC.NTZ R7, R7 ;  /* 0x0000000700077305 */ /* 0x000ee4000020f000 */
[----:B------:R-:W-:Y:S01]  /*5460*/  IMAD R3, R3, R15, R0 ;  /* 0x0000000f03037224 */ /* 0x000fe200078e0200 */
[----:B------:R-:W-:-:S03]  /*5470*/  I2FP.F32.U32 R0, R20 ;  /* 0x0000001400007245 */ /* 0x000fc60000201000 */
[----:B------:R-:W-:Y:S01]  /*5480*/  IMAD.IADD R3, R5, 0x1, R3 ;  /* 0x0000000105037824 */ /* 0x000fe200078e0203 */
[----:B------:R-:W4:Y:S01]  /*5490*/  LDC R11, c[0x0][0x658] ;  /* 0x00019600ff0b7b82 */ /* 0x000f220000000800 */
[----:B0-----:R-:W-:-:S04]  /*54a0*/  ISETP.NE.U32.AND P0, PT, R26, RZ, PT ;  /* 0x000000ff1a00720c */ /* 0x001fc80003f05070 */
[----:B------:R-:W-:-:S03]  /*54b0*/  ISETP.NE.AND.EX P0, PT, R27, RZ, PT, P0 ;  /* 0x000000ff1b00720c */ /* 0x000fc60003f05300 */
[----:B------:R-:W0:Y:S01]  /*54c0*/  LDC R9, c[0x0][0x144] ;  /* 0x00005100ff097b82 */ /* 0x000e220000000800 */
[-C--:B-1----:R-:W-:Y:S01]  /*54d0*/  SHF.R.U64 R10, R4, R6.reuse, R3 ;  /* 0x00000006040a7219 */ /* 0x082fe20000001203 */
[----:B---3--:R-:W-:Y:S01]  /*54e0*/  IMAD.MOV R7, RZ, RZ, -R7 ;  /* 0x000000ffff077224 */ /* 0x008fe200078e0a07 */
[----:B------:R-:W-:Y:S01]  /*54f0*/  SHF.R.U32.HI R3, RZ, R6, R3 ;  /* 0x00000006ff037219 */ /* 0x000fe20000011603 */
[----:B------:R-:W-:-:S04]  /*5500*/  FMUL R6, R0, UR4 ;  /* 0x0000000400067c20 */ /* 0x000fc80008400000 */
[----:B------:R-:W1:Y:S01]  /*5510*/  LDC R21, c[0x0][0x148] ;  /* 0x00005200ff157b82 */ /* 0x000e620000000800 */
[----:B------:R3:W0:Y:S01]  /*5520*/  F2I.U32.TRUNC.NTZ R14, R6 ;  /* 0x00000006000e7305 */ /* 0x000622000020f000 */
[-CC-:B--2---:R-:W-:Y:S02]  /*5530*/  SHF.R.U64 R13, R10, R8.reuse, R3.reuse ;  /* 0x000000080a0d7219 */ /* 0x184fe40000001203 */
[----:B------:R-:W-:-:S04]  /*5540*/  SHF.R.U32.HI R0, RZ, R8, R3 ;  /* 0x00000008ff007219 */ /* 0x000fc80000011603 */
[----:B------:R-:W2:Y:S01]  /*5550*/  LDC R24, c[0x0][0x600] ;  /* 0x00018000ff187b82 */ /* 0x000ea20000000800 */
[-CC-:B----4-:R-:W-:Y:S02]  /*5560*/  SHF.R.U64 R15, R13, R11.reuse, R0.reuse ;  /* 0x0000000b0d0f7219 */ /* 0x190fe40000001200 */
[----:B------:R-:W-:-:S03]  /*5570*/  SHF.R.U32.HI R5, RZ, R11, R0 ;  /* 0x0000000bff057219 */ /* 0x000fc60000011600 */
[----:B------:R-:W-:Y:S02]  /*5580*/  IMAD.MOV.U32 R4, RZ, RZ, R15 ;  /* 0x000000ffff047224 */ /* 0x000fe400078e000f */
[----:B------:R-:W4:Y:S01]  /*5590*/  LDC R28, c[0x0][0x648] ;  /* 0x00019200ff1c7b82 */ /* 0x000f220000000800 */
[----:B0-----:R-:W-:-:S07]  /*55a0*/  IMAD R25, R9, R7, R12 ;  /* 0x0000000709197224 */ /* 0x001fce00078e020c */
[----:B------:R-:W0:Y:S08]  /*55b0*/  LDC R29, c[0x0][0x638] ;  /* 0x00018e00ff1d7b82 */ /* 0x000e300000000800 */
[----:B------:R-:W0:Y:S01]  /*55c0*/  LDC R30, c[0x0][0x610] ;  /* 0x00018400ff1e7b82 */ /* 0x000e220000000800 */
[----:B-123--:R-:W-:Y:S05]  /*55d0*/  @!P0 BRA `(.L_x_161) ;  /* 0x0000000000288947 */ /* 0x00efea0003800000 */
        /* <DEDUP_REMOVED lines=10> */
.L_x_161:
[----:B------:R-:W-:Y:S01]  /*5680*/  ISETP.NE.AND P0, PT, R2, 0x1, PT ;  /* 0x000000010200780c */ /* 0x000fe20003f05270 */
[----:B------:R-:W-:Y:S01]  /*5690*/  IMAD.MOV R14, RZ, RZ, -R14 ;  /* 0x000000ffff0e7224 */ /* 0x000fe200078e0a0e */
[----:B----4-:R-:W-:Y:S01]  /*56a0*/  SHF.R.U64 R3, R4, R28, R5 ;  /* 0x0000001c04037219 */ /* 0x010fe20000001205 */
[----:B------:R-:W-:Y:S01]  /*56b0*/  VIADD R5, R24, 0xffffffff ;  /* 0xffffffff18057836 */ /* 0x000fe20000000000 */
[----:B------:R-:W-:-:S03]  /*56c0*/  LOP3.LUT R0, R13, R94, RZ, 0xc0, !PT ;  /* 0x0000005e0d007212 */ /* 0x000fc600078ec0ff */
[----:B------:R-:W-:Y:S01]  /*56d0*/  IMAD.MOV R4, RZ, RZ, -R3 ;  /* 0x000000ffff047224 */ /* 0x000fe200078e0a03 */
[----:B------:R-:W-:Y:S01]  /*56e0*/  LOP3.LUT R10, R10, R5, RZ, 0xc0, !PT ;  /* 0x000000050a0a7212 */ /* 0x000fe200078ec0ff */
[----:B------:R-:W-:Y:S02]  /*56f0*/  IMAD R0, R91, R3, R0 ;  /* 0x000000035b007224 */ /* 0x000fe400078e0200 */
[----:B0-----:R-:W-:Y:S02]  /*5700*/  IMAD R3, R4, R29, R15 ;  /* 0x0000001d04037224 */ /* 0x001fe400078e020f */
[----:B------:R-:W-:Y:S02]  /*5710*/  @P0 IMAD R25, R21, R14, R20 ;  /* 0x0000000e15190224 */ /* 0x000fe400078e0214 */
[----:B------:R-:W-:Y:S02]  /*5720*/  IMAD R5, R3, R24, R10 ;  /* 0x0000001803057224 */ /* 0x000fe400078e020a */
[----:B------:R-:W-:-:S02]  /*5730*/  IMAD R0, R0, R30, R25 ;  /* 0x0000001e00007224 */ /* 0x000fc400078e0219 */
[----:B------:R-:W-:-:S03]  /*5740*/  IMAD.MOV.U32 R4, RZ, RZ, 0x1 ;  /* 0x00000001ff047424 */ /* 0x000fc600078e00ff */
[----:B------:R-:W-:Y:S02]  /*5750*/  SEL R98, R5, R0, !P0 ;  /* 0x0000000005627207 */ /* 0x000fe40004000000 */
[----:B------:R-:W-:Y:S02]  /*5760*/  PRMT R3, R4, 0x7610, R3 ;  /* 0x0000761004037816 */ /* 0x000fe40000000003 */
[----:B------:R-:W-:-:S07]  /*5770*/  SEL R0, R0, R5, !P0 ;  /* 0x0000000500007207 */ /* 0x000fce0004000000 */
.L_x_159:
[----:B------:R-:W-:Y:S01]  /*5780*/  LOP3.LUT P0, RZ, R3, 0xff, RZ, 0xc0, !PT ;  /* 0x000000ff03ff7812 */ /* 0x000fe2000780c0ff */
[----:B------:R-:W-:-:S12]  /*5790*/  IMAD.MOV.U32 R97, RZ, RZ, R0 ;  /* 0x000000ffff617224 */ /* 0x000fd800078e0000 */
[----:B------:R-:W-:Y:S05]  /*57a0*/  @P0 BRA `(.L_x_162) ;  /* 0xffffffb800600947 */ /* 0x000fea000383ffff */
[----:B------:R-:W-:Y:S05]  /*57b0*/  EXIT ;  /* 0x000000000000794d */ /* 0x000fea0003800000 */
.L_x_3:
        /* <DEDUP_REMOVED lines=26> */
.L_x_164:
[--C-:B------:R-:W-:Y:S01]  /*5960*/  SHF.R.U64 R14, R12, R20, R13.reuse ;  /* 0x000000140c0e7219 */ /* 0x100fe2000000120d */
[----:B------:R-:W0:Y:S01]  /*5970*/  LDC R24, c[0x0][0x618] ;  /* 0x00018600ff187b82 */ /* 0x000e220000000800 */
[----:B------:R-:W-:Y:S01]  /*5980*/  I2FP.F32.U32 R8, R6 ;  /* 0x0000000600087245 */ /* 0x000fe20000201000 */
[----:B------:R-:W-:Y:S01]  /*5990*/  ULDC UR4, c[0x0][0x150] ;  /* 0x0000540000047ab9 */ /* 0x000fe20000000800 */
[----:B------:R-:W-:Y:S02]  /*59a0*/  SHF.R.U32.HI R7, RZ, R20, R13 ;  /* 0x00000014ff077219 */ /* 0x000fe4000001160d */
[----:B------:R-:W-:Y:S01]  /*59b0*/  IADD3 R11, P0, RZ, -R14, RZ ;  /* 0x8000000eff0b7210 */ /* 0x000fe20007f1e0ff */
[----:B------:R-:W-:Y:S01]  /*59c0*/  FMUL R13, R8, UR4 ;  /* 0x00000004080d7c20 */ /* 0x000fe20008400000 */
[----:B------:R-:W-:Y:S01]  /*59d0*/  ULDC UR4, c[0x0][0x154] ;  /* 0x0000550000047ab9 */ /* 0x000fe20000000800 */
[----:B------:R-:W1:Y:S02]  /*59e0*/  LDC.64 R26, c[0x0][0x640] ;  /* 0x00019000ff1a7b82 */ /* 0x000e640000000a00 */
[----:B------:R-:W-:-:S02]  /*59f0*/  IMAD.X R7, RZ, RZ, ~R7, P0 ;  /* 0x000000ffff077224 */ /* 0x000fc400000e0e07 */
[----:B------:R-:W2:Y:S01]  /*5a00*/  F2I.U32.TRUNC.NTZ R13, R13 ;  /* 0x0000000d000d7305 */ /* 0x000ea2000020f000 */
[----:B------:R-:W-:-:S03]  /*5a10*/  IMAD.WIDE.U32 R8, R11, R22, R16 ;  /* 0x000000160b087225 */ /* 0x000fc600078e0010 */
[----:B------:R-:W3:Y:S01]  /*5a20*/  LDC R15, c[0x0][0x144] ;  /* 0x00005100ff0f7b82 */ /* 0x000ee20000000800 */
[----:B------:R-:W-:-:S04]  /*5a30*/  IMAD R10, R7, R22, RZ ;  /* 0x00000016070a7224 */ /* 0x000fc800078e02ff */
[----:B------:R-:W-:Y:S02]  /*5a40*/  IMAD R7, R11, R23, R10 ;  /* 0x000000170b077224 */ /* 0x000fe400078e020a */
[----:B------:R-:W-:Y:S01]  /*5a50*/  IMAD.MOV.U32 R10, RZ, RZ, -0x1 ;  /* 0xffffffffff0a7424 */ /* 0x000fe200078e00ff */
[----:B------:R-:W4:Y:S01]  /*5a60*/  LDC R20, c[0x0][0x608] ;  /* 0x00018200ff147b82 */ /* 0x000f220000000800 */
[----:B------:R-:W-:Y:S01]  /*5a70*/  IMAD.IADD R7, R9, 0x1, R7 ;  /* 0x0000000109077824 */ /* 0x000fe200078e0207 */
[----:B------:R-:W-:-:S04]  /*5a80*/  I2FP.F32.U32 R9, R3 ;  /* 0x0000000300097245 */ /* 0x000fc80000201000 */
[-C--:B0-----:R-:W-:Y:S01]  /*5a90*/  SHF.R.U64 R12, R8, R24.reuse, R7 ;  /* 0x00000018080c7219 */ /* 0x081fe20000001207 */
[----:B--2---:R-:W-:Y:S01]  /*5aa0*/  IMAD.MOV R8, RZ, RZ, -R13 ;  /* 0x000000ffff087224 */ /* 0x004fe200078e0a0d */
[----:B------:R-:W0:Y:S01]  /*5ab0*/  LDC R11, c[0x0][0x658] ;  /* 0x00019600ff0b7b82 */ /* 0x000e220000000800 */
[----:B-1----:R-:W-:Y:S01]  /*5ac0*/  ISETP.NE.U32.AND P0, PT, R26, RZ, PT ;  /* 0x000000ff1a00720c */ /* 0x002fe20003f05070 */
[----:B------:R-:W-:Y:S01]  /*5ad0*/  FMUL R9, R9, UR4 ;  /* 0x0000000409097c20 */ /* 0x000fe20008400000 */
[----:B------:R-:W-:Y:S02]  /*5ae0*/  SHF.R.U32.HI R7, RZ, R24, R7 ;  /* 0x00000018ff077219 */ /* 0x000fe40000011607 */
[----:B------:R-:W-:-:S03]  /*5af0*/  ISETP.NE.AND.EX P0, PT, R27, RZ, PT, P0 ;  /* 0x000000ff1b00720c */ /* 0x000fc60003f05300 */
[----:B------:R-:W1:Y:S01]  /*5b00*/  LDC R22, c[0x0][0x148] ;  /* 0x00005200ff167b82 */ /* 0x000e620000000800 */
[----:B---3--:R-:W-:Y:S02]  /*5b10*/  IMAD R23, R15, R8, R6 ;  /* 0x000000080f177224 */ /* 0x008fe400078e0206 */
[----:B------:R-:W-:-:S05]  /*5b20*/  IMAD.MOV.U32 R8, RZ, RZ, 0x1 ;  /* 0x00000001ff087424 */ /* 0x000fca00078e00ff */
[----:B------:R-:W2:Y:S01]  /*5b30*/  LDC R21, c[0x0][0x600] ;  /* 0x00018000ff157b82 */ /* 0x000ea20000000800 */
[-CC-:B----4-:R-:W-:Y:S02]  /*5b40*/  SHF.R.U64 R15, R12, R20.reuse, R7.reuse ;  /* 0x000000140c0f7219 */ /* 0x190fe40000001207 */
[----:B------:R-:W-:Y:S02]  /*5b50*/  SHF.R.U32.HI R6, RZ, R20, R7 ;  /* 0x00000014ff067219 */ /* 0x000fe40000011607 */
[----:B------:R3:W4:Y:S03]  /*5b60*/  F2I.U32.TRUNC.NTZ R20, R9 ;  /* 0x0000000900147305 */ /* 0x000726000020f000 */
[----:B------:R-:W1:Y:S01]  /*5b70*/  LDC R25, c[0x0][0x648] ;  /* 0x00019200ff197b82 */ /* 0x000e620000000800 */
[-C--:B0-----:R-:W-:Y:S02]  /*5b80*/  SHF.R.U64 R19, R15, R11.reuse, R6 ;  /* 0x0000000b0f137219 */ /* 0x081fe40000001206 */
[----:B------:R-:W-:-:S02]  /*5b90*/  SHF.L.U32 R10, R10, R11, RZ ;  /* 0x0000000b0a0a7219 */ /* 0x000fc400000006ff */
[-C--:B------:R-:W-:Y:S01]  /*5ba0*/  SHF.R.U32.HI R7, RZ, R11.reuse, R6 ;  /* 0x0000000bff077219 */ /* 0x080fe20000011606 */
[----:B------:R-:W-:Y:S01]  /*5bb0*/  IMAD.MOV.U32 R6, RZ, RZ, R19 ;  /* 0x000000ffff067224 */ /* 0x000fe200078e0013 */
[----:B------:R-:W-:Y:S01]  /*5bc0*/  SHF.L.U32 R24, R8, R11, RZ ;  /* 0x0000000b08187219 */ /* 0x000fe200000006ff */
[----:B------:R-:W0:Y:S01]  /*5bd0*/  LDC R28, c[0x0][0x638] ;  /* 0x00018e00ff1c7b82 */ /* 0x000e220000000800 */
[----:B------:R-:W-:-:S07]  /*5be0*/  LOP3.LUT R30, RZ, R10, RZ, 0x33, !PT ;  /* 0x0000000aff1e7212 */ /* 0x000fce00078e33ff */
[----:B------:R-:W0:Y:S01]  /*5bf0*/  LDC R29, c[0x0][0x610] ;  /* 0x00018400ff1d7b82 */ /* 0x000e220000000800 */
[----:B---34-:R-:W-:Y:S05]  /*5c00*/  @!P0 BRA `(.L_x_165) ;  /* 0x0000000000288947 */ /* 0x018fea0003800000 */
[----:B------:R-:W3:Y:S02]  /*5c10*/  LDC R6, c[0x0][0x64c] ;  /* 0x00019300ff067b82 */ /* 0x000ee40000000800 */
[----:B---3--:R-:W-:-:S05]  /*5c20*/  IADD3 R11, P0, R19, R6, RZ ;  /* 0x00000006130b7210 */ /* 0x008fca0007f1e0ff */
        /* <DEDUP_REMOVED lines=8> */
.L_x_165:
[----:B------:R-:W-:Y:S01]  /*5cb0*/  ISETP.NE.AND P0, PT, R2, 0x1, PT ;  /* 0x000000010200780c */ /* 0x000fe20003f05270 */
[----:B--2---:R-:W-:Y:S01]  /*5cc0*/  VIADD R9, R21, 0xffffffff ;  /* 0xffffffff15097836 */ /* 0x004fe20000000000 */
[----:B-1----:R-:W-:Y:S01]  /*5cd0*/  SHF.R.U64 R7, R6, R25, R7 ;  /* 0x0000001906077219 */ /* 0x002fe20000001207 */
[----:B------:R-:W-:Y:S01]  /*5ce0*/  IMAD.MOV R20, RZ, RZ, -R20 ;  /* 0x000000ffff147224 */ /* 0x000fe200078e0a14 */
[----:B------:R-:W-:Y:S02]  /*5cf0*/  LOP3.LUT R6, R15, R30, RZ, 0xc0, !PT ;  /* 0x0000001e0f067212 */ /* 0x000fe400078ec0ff */
[----:B------:R-:W-:Y:S01]  /*5d00*/  LOP3.LUT R12, R12, R9, RZ, 0xc0, !PT ;  /* 0x000000090c0c7212 */ /* 0x000fe200078ec0ff */
[----:B------:R-:W-:Y:S02]  /*5d10*/  IMAD.MOV R8, RZ, RZ, -R7 ;  /* 0x000000ffff087224 */ /* 0x000fe400078e0a07 */
[----:B------:R-:W-:Y:S02]  /*5d20*/  IMAD R6, R24, R7, R6 ;  /* 0x0000000718067224 */ /* 0x000fe400078e0206 */
[----:B------:R-:W-:-:S02]  /*5d30*/  IMAD.MOV.U32 R9, RZ, RZ, 0x1 ;  /* 0x00000001ff097424 */ /* 0x000fc400078e00ff */
[----:B------:R-:W-:Y:S02]  /*5d40*/  @P0 IMAD R23, R22, R20, R3 ;  /* 0x0000001416170224 */ /* 0x000fe400078e0203 */
[----:B0-----:R-:W-:Y:S02]  /*5d50*/  IMAD R3, R8, R28, R19 ;  /* 0x0000001c08037224 */ /* 0x001fe400078e0213 */
[----:B------:R-:W-:Y:S02]  /*5d60*/  IMAD R13, R6, R29, R23 ;  /* 0x0000001d060d7224 */ /* 0x000fe400078e0217 */
[----:B------:R-:W-:Y:S02]  /*5d70*/  IMAD R6, R3, R21, R12 ;  /* 0x0000001503067224 */ /* 0x000fe400078e020c */
[----:B------:R-:W-:-:S03]  /*5d80*/  IMAD.MOV.U32 R8, RZ, RZ, R14 ;  /* 0x000000ffff087224 */ /* 0x000fc600078e000e */
[----:B------:R-:W-:Y:S02]  /*5d90*/  SEL R20, R6, R13, !P0 ;  /* 0x0000000d06147207 */ /* 0x000fe40004000000 */
[----:B------:R-:W-:-:S07]  /*5da0*/  SEL R13, R13, R6, !P0 ;  /* 0x000000060d0d7207 */ /* 0x000fce0004000000 */
.L_x_163:
[----:B------:R-:W-:-:S08]  /*5db0*/  NOP ;  /* 0x0000000000007918 */ /* 0x000fd00000000000 */
[----:B------:R-:W0:-:S00]  /*5dc0*/  USETMAXREG.DEALLOC.CTAPOOL 0x28 ;  /* 0x00000028000079c8 */ /* 0x000e0000080e0500 */
[----:B0-----:R-:W-:-:S13]  /*5dd0*/  ISETP.NE.AND P0, PT, R0, RZ, PT ;  /* 0x000000ff0000720c */ /* 0x001fda0003f05270 */
[----:B------:R-:W-:Y:S05]  /*5de0*/  @P0 EXIT ;  /* 0x000000000000094d */ /* 0x000fea0003800000 */
[----:B------:R-:W-:Y:S01]  /*5df0*/  LOP3.LUT P0, RZ, R9, 0xff, RZ, 0xc0, !PT ;  /* 0x000000ff09ff7812 */ /* 0x000fe2000780c0ff */
[----:B------:R-:W-:Y:S02]  /*5e00*/  IMAD.MOV.U32 R0, RZ, RZ, 0x1 ;  /* 0x00000001ff007424 */ /* 0x000fe400078e00ff */
[----:B------:R-:W-:-:S10]  /*5e10*/  IMAD.MOV.U32 R3, RZ, RZ, RZ ;  /* 0x000000ffff037224 */ /* 0x000fd400078e00ff */
[----:B------:R-:W-:Y:S05]  /*5e20*/  @!P0 BRA `(.L_x_166) ;  /* 0x0000000c001c8947 */ /* 0x000fea0003800000 */
[----:B------:R-:W0:Y:S01]  /*5e30*/  LDC R0, c[0x0][0x28c] ;  /* 0x0000a300ff007b82 */ /* 0x000e220000000800 */
[----:B------:R-:W-:Y:S01]  /*5e40*/  LOP3.LUT P0, RZ, R4, 0x1f, RZ, 0xc0, !PT ;  /* 0x0000001f04ff7812 */ /* 0x000fe2000780c0ff */
[----:B------:R-:W-:Y:S01]  /*5e50*/  ULDC UR5, c[0x0][0x658] ;  /* 0x0001960000057ab9 */ /* 0x000fe20000000800 */
[----:B------:R-:W-:Y:S01]  /*5e60*/  UMOV UR6, 0xffffffff ;  /* 0xffffffff00067882 */ /* 0x000fe20000000000 */
[----:B------:R-:W-:Y:S01]  /*5e70*/  BSSY B0, `(.L_x_166) ;  /* 0x00000c2000007945 */ /* 0x000fe20003800000 */
[----:B------:R-:W-:Y:S01]  /*5e80*/  USHF.L.U32 UR6, UR6, UR5, URZ ;  /* 0x0000000506067299 */ /* 0x000fe2000800063f */
[C---:B------:R-:W-:Y:S01]  /*5e90*/  ISETP.NE.AND P2, PT, R5.reuse, RZ, PT ;  /* 0x000000ff0500720c */ /* 0x040fe20003f45270 */
[----:B------:R-:W-:Y:S01]  /*5ea0*/  IMAD.MOV.U32 R11, RZ, RZ, 0x1 ;  /* 0x00000001ff0b7424 */ /* 0x000fe200078e00ff */
[----:B------:R-:W-:Y:S01]  /*5eb0*/  ISETP.NE.OR P0, PT, R5, RZ, !P0 ;  /* 0x000000ff0500720c */ /* 0x000fe20004705670 */
[----:B------:R-:W-:Y:S01]  /*5ec0*/  ULDC UR4, c[0x0][0x600] ;  /* 0x0001800000047ab9 */ /* 0x000fe20000000800 */
[----:B------:R-:W-:Y:S01]  /*5ed0*/  LOP3.LUT R19, R18, 0x2, RZ, 0xfc, !PT ;  /* 0x0000000212137812 */ /* 0x000fe200078efcff */
[----:B------:R-:W-:Y:S01]  /*5ee0*/  UMOV UR7, 0x1 ;  /* 0x0000000100077882 */ /* 0x000fe20000000000 */
[----:B------:R-:W-:-:S02]  /*5ef0*/  UIADD3 UR15, UR4, -0x1, URZ ;  /* 0xffffffff040f7890 */ /* 0x000fc4000fffe03f */
[----:B------:R-:W-:Y:S02]  /*5f00*/  USHF.L.U32 UR17, UR7, UR5, URZ ;  /* 0x0000000507117299 */ /* 0x000fe4000800063f */
[----:B------:R-:W-:Y:S01]  /*5f10*/  ULOP3.LUT UR16, URZ, UR6, URZ, 0x33, !UPT ;  /* 0x000000063f107292 */ /* 0x000fe2000f8e333f */
[----:B------:R-:W-:Y:S01]  /*5f20*/  ULDC.64 UR20, c[0x0][0x198] ;  /* 0x0000660000147ab9 */ /* 0x000fe20000000a00 */
[----:B0-----:R-:W-:-:S05]  /*5f30*/  VIADD R0, R0, 0x3f ;  /* 0x0000003f00007836 */ /* 0x001fca0000000000 */
[----:B------:R-:W-:-:S04]  /*5f40*/  SHF.R.S32.HI R3, RZ, 0x1f, R0 ;  /* 0x0000001fff037819 */ /* 0x000fc80000011400 */
[----:B------:R-:W-:Y:S01]  /*5f50*/  LEA.HI R3, R3, R0, RZ, 0x6 ;  /* 0x0000000003037211 */ /* 0x000fe200078f30ff */
[----:B------:R-:W-:-:S03]  /*5f60*/  IMAD.MOV.U32 R0, RZ, RZ, 0x1 ;  /* 0x00000001ff007424 */ /* 0x000fc600078e00ff */
[----:B------:R-:W-:Y:S01]  /*5f70*/  SHF.R.S32.HI R12, RZ, 0x6, R3 ;  /* 0x00000006ff0c7819 */ /* 0x000fe20000011403 */
[----:B------:R-:W-:-:S04]  /*5f80*/  IMAD.MOV.U32 R3, RZ, RZ, RZ ;  /* 0x000000ffff037224 */ /* 0x000fc800078e00ff */
[----:B------:R-:W-:-:S07]  /*5f90*/  VIADD R10, R12, 0x1 ;  /* 0x000000010c0a7836 */ /* 0x000fce0000000000 */
.L_x_178:
[----:B------:R-:W-:-:S03]  /*5fa0*/  UMOV UR4, 0xffffffff ;  /* 0xffffffff00047882 */ /* 0x000fc60000000000 */
[----:B------:R-:W-:Y:S05]  /*5fb0*/  BRA.DIV UR4, `(.L_x_167) ;  /* 0x0000000e04587947 */ /* 0x000fea000b800000 */
[----:B------:R-:W-:-:S13]  /*5fc0*/  ELECT P6, URZ, PT ;  /* 0x00000000003f782f */ /* 0x000fda00038c0000 */
.L_x_187:
[----:B------:R-:W0:Y:S01]  /*5fd0*/  LDC R4, c[0x0][0x28c] ;  /* 0x0000a300ff047b82 */ /* 0x000e220000000800 */
[----:B------:R-:W-:Y:S01]  /*5fe0*/  BSSY B1, `(.L_x_168) ;  /* 0x0000037000017945 */ /* 0x000fe20003800000 */
[----:B0-----:R-:W-:-:S13]  /*5ff0*/  ISETP.LT.OR P6, PT, R4, 0x1, !P6 ;  /* 0x000000010400780c */ /* 0x001fda00077c1670 */
[----:B------:R-:W-:Y:S05]  /*6000*/  @P6 BRA `(.L_x_169) ;  /* 0x0000000000d06947 */ /* 0x000fea0003800000 */
[----:B------:R-:W-:Y:S02]  /*6010*/  IMAD.SHL.U32 R20, R20, 0x40, RZ ;  /* 0x0000004014147824 */ /* 0x000fe400078e00ff */
[----:B------:R-:W-:Y:S02]  /*6020*/  IMAD.SHL.U32 R13, R13, 0x100, RZ ;  /* 0x000001000d0d7824 */ /* 0x000fe400078e00ff */
[----:B------:R-:W-:Y:S02]  /*6030*/  IMAD.MOV.U32 R21, RZ, RZ, RZ ;  /* 0x000000ffff157224 */ /* 0x000fe400078e00ff */
[----:B------:R-:W-:Y:S02]  /*6040*/  IMAD.MOV.U32 R4, RZ, RZ, R10 ;  /* 0x000000ffff047224 */ /* 0x000fe400078e000a */
[----:B------:R-:W-:Y:S02]  /*6050*/  IMAD.MOV.U32 R5, RZ, RZ, R0 ;  /* 0x000000ffff057224 */ /* 0x000fe400078e0000 */
[----:B------:R-:W-:-:S07]  /*6060*/  IMAD.MOV.U32 R6, RZ, RZ, R3 ;  /* 0x000000ffff067224 */ /* 0x000fce00078e0003 */
.L_x_173:
[----:B------:R-:W0:Y:S01]  /*6070*/  S2R R14, SR_CgaCtaId ;  /* 0x00000000000e7919 */ /* 0x000e220000008800 */
[----:B------:R-:W-:Y:S01]  /*6080*/  MOV R7, 0x400 ;  /* 0x0000040000077802 */ /* 0x000fe20000000f00 */
[----:B------:R-:W1:Y:S03]  /*6090*/  @!P2 LDC R9, c[0x0][0x500] ;  /* 0x00014000ff09ab82 */ /* 0x000e660000000800 */
[----:B0-----:R-:W-:Y:S02]  /*60a0*/  LEA R15, R14, R7, 0x18 ;  /* 0x000000070e0f7211 */ /* 0x001fe400078ec0ff */
[----:B------:R-:W-:-:S03]  /*60b0*/  SHF.L.U32 R7, R5, 0x1f, RZ ;  /* 0x0000001f05077819 */ /* 0x000fc600000006ff */
[----:B------:R-:W-:-:S04]  /*60c0*/  IMAD R14, R6, 0x8, R15 ;  /* 0x00000008060e7824 */ /* 0x000fc800078e020f */
[----:B------:R-:W0:Y:S02]  /*60d0*/  SYNCS.PHASECHK.TRANS64.TRYWAIT P1, [R14+URZ+0x10], R7 ;  /* 0x000010070e0075a7 */ /* 0x000e24000802017f */
[----:B01----:R-:W-:Y:S05]  /*60e0*/  @!P1 BRA `(.L_x_170) ;  /* 0x0000000c002c9947 */ /* 0x003fea0003800000 */
.L_x_188:
[----:B0-----:R-:W-:Y:S01]  /*60f0*/  PRMT R7, R19, 0x9910, RZ ;  /* 0x0000991013077816 */ /* 0x001fe200000000ff */
[----:B------:R0:W-:Y:S03]  /*6100*/  @!P2 SYNCS.ARRIVE.TRANS64 RZ, [R14+URZ], R9 ;  /* 0x000000090effa9a7 */ /* 0x0001e6000800003f */
[----:B------:R-:W-:-:S13]  /*6110*/  ISETP.NE.AND P1, PT, R7, 0x2, PT ;  /* 0x000000020700780c */ /* 0x000fda0003f25270 */
[----:B0-----:R-:W-:Y:S05]  /*6120*/  @P1 BRA `(.L_x_171) ;  /* 0x0000000000041947 */ /* 0x001fea0003800000 */
[----:B------:R-:W-:Y:S01]  /*6130*/  BPT.TRAP 0x1 ;  /* 0x000000040000795c */ /* 0x000fe20000300000 */
.L_x_171:
[----:B------:R-:W-:Y:S05]  /*6140*/  @P0 BRA `(.L_x_172) ;  /* 0x0000000000040947 */ /* 0x000fea0003800000 */
[----:B------:R-:W-:Y:S01]  /*6150*/  BPT.TRAP 0x1 ;  /* 0x000000040000795c */ /* 0x000fe20000300000 */
.L_x_172:
[--C-:B------:R-:W-:Y:S01]  /*6160*/  IMAD R7, R6, 0x4000, R15.reuse ;  /* 0x0000400006077824 */ /* 0x100fe200078e020f */
[----:B------:R-:W-:Y:S01]  /*6170*/  R2UR UR9, R14 ;  /* 0x000000000e0972ca */ /* 0x000fe200000e0000 */
[----:B------:R-:W-:Y:S01]  /*6180*/  IMAD R15, R6, 0x1000, R15 ;  /* 0x00001000060f7824 */ /* 0x000fe200078e020f */
[----:B------:R-:W-:Y:S01]  /*6190*/  UIADD3 UR4, UP0, UR20, 0xf0, URZ ;  /* 0x000000f014047890 */ /* 0x000fe2000ff1e03f */
[----:B------:R-:W-:Y:S01]  /*61a0*/  VIADD R4, R4, 0xffffffff ;  /* 0xffffffff04047836 */ /* 0x000fe20000000000 */
[----:B------:R-:W-:Y:S01]  /*61b0*/  R2UR UR5, R7 ;  /* 0x00000000070572ca */ /* 0x000fe200000e0000 */
[----:B------:R-:W-:Y:S01]  /*61c0*/  UIADD3 UR22, UP1, UR20, 0x1f0, URZ ;  /* 0x000001f014167890 */ /* 0x000fe2000ff3e03f */
[----:B------:R-:W-:Y:S01]  /*61d0*/  R2UR UR8, R15 ;  /* 0x000000000f0872ca */ /* 0x000fe200000e0000 */
[----:B------:R-:W-:Y:S01]  /*61e0*/  VIADD R6, R6, 0x1 ;  /* 0x0000000106067836 */ /* 0x000fe20000000000 */
[----:B------:R-:W-:Y:S01]  /*61f0*/  R2UR UR11, R13 ;  /* 0x000000000d0b72ca */ /* 0x000fe200000e0000 */
[----:B------:R-:W-:Y:S01]  /*6200*/  UIADD3.X UR23, URZ, UR21, URZ, UP1, !UPT ;  /* 0x000000153f177290 */ /* 0x000fe20008ffe43f */
[C---:B------:R-:W-:Y:S01]  /*6210*/  R2UR UR10, R21.reuse ;  /* 0x00000000150a72ca */ /* 0x040fe200000e0000 */
[----:B------:R-:W-:Y:S01]  /*6220*/  UMOV UR6, 0x0 ;  /* 0x0000000000067882 */ /* 0x000fe20000000000 */
[----:B------:R-:W-:Y:S01]  /*6230*/  R2UR UR12, R8 ;  /* 0x00000000080c72ca */ /* 0x000fe200000e0000 */
[----:B------:R-:W-:Y:S01]  /*6240*/  UMOV UR7, 0x10000000 ;  /* 0x1000000000077882 */ /* 0x000fe20000000000 */
[----:B------:R-:W-:Y:S01]  /*6250*/  R2UR UR18, R20 ;  /* 0x00000000141272ca */ /* 0x000fe200000e0000 */
[----:B------:R-:W-:Y:S01]  /*6260*/  VIADD R21, R21, 0x40 ;  /* 0x0000004015157836 */ /* 0x000fe20000000000 */
[----:B------:R-:W-:Y:S01]  /*6270*/  ISETP.GT.AND P3, PT, R4, 0x1, PT ;  /* 0x000000010400780c */ /* 0x000fe20003f64270 */
[----:B------:R-:W-:Y:S01]  /*6280*/  UIADD3 UR13, UR5, 0x100, URZ ;  /* 0x00000100050d7890 */ /* 0x000fe2000fffe03f */
[----:B------:R-:W-:Y:S01]  /*6290*/  ISETP.NE.AND P1, PT, R6, 0x2, PT ;  /* 0x000000020600780c */ /* 0x000fe20003f25270 */
[----:B------:R-:W-:-:S02]  /*62a0*/  UIADD3.X UR5, URZ, UR21, URZ, UP0, !UPT ;  /* 0x000000153f057290 */ /* 0x000fc400087fe43f */
[----:B------:R-:W-:Y:S01]  /*62b0*/  UIADD3 UR14, UR8, 0x8100, URZ ;  /* 0x00008100080e7890 */ /* 0x000fe2000fffe03f */
[----:B------:R-:W-:Y:S02]  /*62c0*/  SEL R14, RZ, 0x1, P1 ;  /* 0x00000001ff0e7807 */ /* 0x000fe40000800000 */
[----:B------:R-:W-:Y:S01]  /*62d0*/  UMOV UR8, UR13 ;  /* 0x0000000d00087c82 */ /* 0x000fe20008000000 */
[----:B------:R-:W-:Y:S02]  /*62e0*/  SEL R6, R6, RZ, P1 ;  /* 0x000000ff06067207 */ /* 0x000fe40000800000 */
[----:B------:R-:W-:Y:S01]  /*62f0*/  LOP3.LUT R5, R5, R14, RZ, 0x3c, !PT ;  /* 0x0000000e05057212 */ /* 0x000fe200078e3cff */
[----:B------:R0:W-:Y:S02]  /*6300*/  UTMALDG.3D [UR8], [UR4], desc[UR6] ;  /* 0x00000608040075b4 */ /* 0x0001e40008011000 */
[----:B0-----:R-:W-:Y:S01]  /*6310*/  UMOV UR8, UR14 ;  /* 0x0000000e00087c82 */ /* 0x001fe20008000000 */
[----:B------:R-:W-:-:S02]  /*6320*/  UMOV UR11, UR18 ;  /* 0x00000012000b7c82 */ /* 0x000fc40008000000 */
[----:B------:R0:W-:Y:S02]  /*6330*/  UTMALDG.3D [UR8], [UR22], desc[UR6] ;  /* 0x00000608160075b4 */ /* 0x0001e40008011000 */
[----:B0-----:R-:W-:Y:S05]  /*6340*/  @P3 BRA `(.L_x_173) ;  /* 0xfffffffc00483947 */ /* 0x001fea000383ffff */
.L_x_169:
[----:B------:R-:W-:Y:S05]  /*6350*/  BSYNC B1 ;  /* 0x0000000000017941 */ /* 0x000fea0003800000 */
.L_x_168:
[----:B------:R-:W-:Y:S01]  /*6360*/  LOP3.LUT P3, RZ, R11, 0xff, RZ, 0xc0, !PT ;  /* 0x000000ff0bff7812 */ /* 0x000fe2000786c0ff */
[----:B------:R-:W-:Y:S01]  /*6370*/  IMAD.IADD R3, R12, 0x1, R3 ;  /* 0x000000010c037824 */ /* 0x000fe200078e0203 */
[----:B------:R-:W-:Y:S01]  /*6380*/  IADD3 R16, P4, R16, UR36, RZ ;  /* 0x0000002410107c10 */ /* 0x000fe2000ff9e0ff */
[----:B------:R-:W-:Y:S01]  /*6390*/  ULDC.64 UR4, c[0x0][0x650] ;  /* 0x0001940000047ab9 */ /* 0x000fe20000000a00 */
[----:B------:R-:W-:Y:S01]  /*63a0*/  BSSY B1, `(.L_x_174) ;  /* 0x000006c000017945 */ /* 0x000fe20003800000 */
[----:B------:R-:W-:Y:S01]  /*63b0*/  IMAD.MOV.U32 R13, RZ, RZ, -0x1 ;  /* 0xffffffffff0d7424 */ /* 0x000fe200078e00ff */
[----:B------:R-:W-:Y:S01]  /*63c0*/  ISETP.GT.U32.AND P1, PT, R3, 0x1, PT ;  /* 0x000000010300780c */ /* 0x000fe20003f24070 */
[----:B------:R-:W-:Y:S01]  /*63d0*/  IMAD.MOV.U32 R20, RZ, RZ, -0x1 ;  /* 0xffffffffff147424 */ /* 0x000fe200078e00ff */
[----:B------:R-:W-:Y:S01]  /*63e0*/  SHF.R.U32.HI R4, RZ, 0x1, R3 ;  /* 0x00000001ff047819 */ /* 0x000fe20000011603 */
[----:B------:R-:W-:Y:S01]  /*63f0*/  IMAD.MOV.U32 R8, RZ, RZ, -0x1 ;  /* 0xffffffffff087424 */ /* 0x000fe200078e00ff */
[----:B------:R-:W-:-:S02]  /*6400*/  ISETP.LT.U32.AND P1, PT, R12, 0x2, P1 ;  /* 0x000000020c00780c */ /* 0x000fc40000f21070 */
[----:B------:R-:W-:Y:S01]  /*6410*/  IADD3.X R17, R17, UR42, RZ, P4, !PT ;  /* 0x0000002a11117c10 */ /* 0x000fe2000a7fe4ff */
[----:B------:R-:W0:Y:S01]  /*6420*/  @P3 S2R R6, SR_CgaCtaId ;  /* 0x0000000000063919 */ /* 0x000e220000008800 */
[----:B------:R-:W-:Y:S02]  /*6430*/  @P3 MOV R5, 0x400 ;  /* 0x0000040000053802 */ /* 0x000fe40000000f00 */
[----:B------:R-:W-:Y:S02]  /*6440*/  ISETP.GE.U32.AND P4, PT, R16, UR4, PT ;  /* 0x0000000410007c0c */ /* 0x000fe4000bf86070 */
[----:B------:R-:W-:Y:S02]  /*6450*/  LOP3.LUT R4, R4, 0x1, RZ, 0xc0, !PT ;  /* 0x0000000104047812 */ /* 0x000fe400078ec0ff */
[----:B------:R-:W-:Y:S02]  /*6460*/  LOP3.LUT R3, R3, 0x1, RZ, 0xc0, !PT ;  /* 0x0000000103037812 */ /* 0x000fe400078ec0ff */
[----:B------:R-:W-:-:S02]  /*6470*/  PRMT R11, RZ, 0x7610, R11 ;  /* 0x00007610ff0b7816 */ /* 0x000fc4000000000b */
[----:B0-----:R-:W-:-:S04]  /*6480*/  @P3 LEA R5, R6, R5, 0x18 ;  /* 0x0000000506053211 */ /* 0x001fc800078ec0ff */
[----:B------:R0:W-:Y:S01]  /*6490*/  @P3 SYNCS.ARRIVE.TRANS64.A1T0 RZ, [R5+URZ+0x38], RZ ;  /* 0x000038ff05ff39a7 */ /* 0x0001e2000810003f */
[----:B------:R-:W-:-:S04]  /*64a0*/  ISETP.NE.U32.AND P3, PT, R4, 0x1, PT ;  /* 0x000000010400780c */ /* 0x000fc80003f65070 */
[----:B------:R-:W-:Y:S02]  /*64b0*/  ISETP.GT.U32.AND P3, PT, R12, 0x1, !P3 ;  /* 0x000000010c00780c */ /* 0x000fe40005f64070 */
[----:B0-----:R-:W-:Y:S02]  /*64c0*/  SEL R5, RZ, 0x1, !P1 ;  /* 0x00000001ff057807 */ /* 0x001fe40004800000 */
[----:B------:R-:W-:Y:S02]  /*64d0*/  ISETP.GE.U32.AND.EX P1, PT, R17, UR5, PT, P4 ;  /* 0x0000000511007c0c */ /* 0x000fe4000bf26140 */
[----:B------:R-:W-:-:S04]  /*64e0*/  SEL R4, RZ, 0x1, !P3 ;  /* 0x00000001ff047807 */ /* 0x000fc80005800000 */
[----:B------:R-:W-:Y:S02]  /*64f0*/  LOP3.LUT R0, R4, R0, R5, 0x96, !PT ;  /* 0x0000000004007212 */ /* 0x000fe400078e9605 */
[----:B------:R-:W-:-:S05]  /*6500*/  PRMT R4, RZ, 0x7610, R4 ;  /* 0x00007610ff047816 */ /* 0x000fca0000000004 */
[----:B------:R-:W-:Y:S05]  /*6510*/  @P1 BRA `(.L_x_175) ;  /* 0x0000000400501947 */ /* 0x000fea0003800000 */
[----:B------:R-:W-:Y:S01]  /*6520*/  ULDC.64 UR4, c[0x0][0x628] ;  /* 0x00018a0000047ab9 */ /* 0x000fe20000000a00 */
[----:B------:R-:W0:Y:S01]  /*6530*/  S2R R14, SR_CTAID.X ;  /* 0x00000000000e7919 */ /* 0x000e220000002500 */
[----:B------:R-:W-:Y:S01]  /*6540*/  ISETP.NE.U32.AND P1, PT, RZ, UR4, PT ;  /* 0x00000004ff007c0c */ /* 0x000fe2000bf25070 */
[----:B------:R-:W-:Y:S01]  /*6550*/  ULDC UR7, c[0x0][0x630] ;  /* 0x00018c0000077ab9 */ /* 0x000fe20000000800 */
[----:B------:R-:W-:Y:S01]  /*6560*/  IMAD.MOV.U32 R4, RZ, RZ, R16 ;  /* 0x000000ffff047224 */ /* 0x000fe200078e0010 */
[----:B------:R-:W1:Y:S01]  /*6570*/  S2R R13, SR_CTAID.Y ;  /* 0x00000000000d7919 */ /* 0x000e620000002600 */
[----:B------:R-:W-:Y:S01]  /*6580*/  ISETP.NE.AND.EX P1, PT, RZ, UR5, PT, P1 ;  /* 0x00000005ff007c0c */ /* 0x000fe2000bf25310 */
[----:B------:R-:W-:-:S12]  /*6590*/  IMAD.MOV.U32 R5, RZ, RZ, R17 ;  /* 0x000000ffff057224 */ /* 0x000fd800078e0011 */
[----:B------:R-:W-:Y:S05]  /*65a0*/  @!P1 BRA `(.L_x_176) ;  /* 0x0000000000289947 */ /* 0x000fea0003800000 */
[----:B------:R-:W-:Y:S02]  /*65b0*/  ULDC UR6, c[0x0][0x634] ;  /* 0x00018d0000067ab9 */ /* 0x000fe40000000800 */
[----:B------:R-:W-:-:S05]  /*65c0*/  IADD3 R9, P1, R16, UR6, RZ ;  /* 0x0000000610097c10 */ /* 0x000fca000ff3e0ff */
[----:B------:R-:W-:-:S04]  /*65d0*/  IMAD.X R15, RZ, RZ, R17, P1 ;  /* 0x000000ffff0f7224 */ /* 0x000fc800008e0611 */
[----:B------:R-:W-:-:S04]  /*65e0*/  IMAD.WIDE.U32 R6, R15, UR4, RZ ;  /* 0x000000040f067c25 */ /* 0x000fc8000f8e00ff */
[----:B------:R-:W-:-:S04]  /*65f0*/  IMAD.WIDE.U32 R6, P1, R9, UR5, R6 ;  /* 0x0000000509067c25 */ /* 0x000fc8000f820006 */
[----:B------:R-:W-:-:S04]  /*6600*/  IMAD.WIDE.U32 R8, R9, UR4, RZ ;  /* 0x0000000409087c25 */ /* 0x000fc8000f8e00ff */
[----:B------:R-:W-:Y:S01]  /*6610*/  IMAD.X R5, RZ, RZ, RZ, P1 ;  /* 0x000000ffff057224 */ /* 0x000fe200008e06ff */
[----:B------:R-:W-:Y:S01]  /*6620*/  IADD3 RZ, P1, R9, R6, RZ ;  /* 0x0000000609ff7210 */ /* 0x000fe20007f3e0ff */
[----:B------:R-:W-:-:S04]  /*6630*/  IMAD.MOV.U32 R4, RZ, RZ, R7 ;  /* 0x000000ffff047224 */ /* 0x000fc800078e0007 */
[----:B------:R-:W-:-:S08]  /*6640*/  IMAD.WIDE.U32.X R4, R15, UR5, R4, P1 ;  /* 0x000000050f047c25 */ /* 0x000fd000088e0404 */
.L_x_176:
[--C-:B------:R-:W-:Y:S01]  /*6650*/  SHF.R.U64 R8, R4, UR7, R5.reuse ;  /* 0x0000000704087c19 */ /* 0x100fe20008001205 */
[----:B------:R-:W-:Y:S01]  /*6660*/  ULDC.64 UR4, c[0x0][0x620] ;  /* 0x0001880000047ab9 */ /* 0x000fe20000000a00 */
[----:B------:R-:W-:Y:S01]  /*6670*/  SHF.R.U32.HI R4, RZ, UR7, R5 ;  /* 0x00000007ff047c19 */ /* 0x000fe20008011605 */
[----:B------:R-:W2:Y:S01]  /*6680*/  LDC R25, c[0x0][0x144] ;  /* 0x00005100ff197b82 */ /* 0x000ea20000000800 */
[----:B------:R-:W-:Y:S01]  /*6690*/  IADD3 R7, P1, RZ, -R8, RZ ;  /* 0x80000008ff077210 */ /* 0x000fe20007f3e0ff */
[----:B------:R-:W-:Y:S01]  /*66a0*/  ULDC.64 UR8, c[0x0][0x640] ;  /* 0x0001900000087ab9 */ /* 0x000fe20000000a00 */
[----:B0-----:R-:W-:Y:S01]  /*66b0*/  I2FP.F32.U32 R9, R14 ;  /* 0x0000000e00097245 */ /* 0x001fe20000201000 */
[----:B------:R-:W-:Y:S02]  /*66c0*/  ULDC UR6, c[0x0][0x608] ;  /* 0x0001820000067ab9 */ /* 0x000fe40000000800 */
[----:B------:R-:W-:Y:S01]  /*66d0*/  IMAD.X R4, RZ, RZ, ~R4, P1 ;  /* 0x000000ffff047224 */ /* 0x000fe200008e0e04 */
[----:B------:R-:W-:Y:S01]  /*66e0*/  ISETP.NE.U32.AND P1, PT, RZ, UR8, PT ;  /* 0x00000008ff007c0c */ /* 0x000fe2000bf25070 */
[----:B------:R-:W0:Y:S02]  /*66f0*/  LDC R20, c[0x0][0x148] ;  /* 0x00005200ff147b82 */ /* 0x000e240000000800 */
[----:B------:R-:W-:Y:S01]  /*6700*/  IMAD R6, R4, UR4, RZ ;  /* 0x0000000404067c24 */ /* 0x000fe2000f8e02ff */
[----:B------:R-:W-:Y:S01]  /*6710*/  ISETP.NE.AND.EX P1, PT, RZ, UR9, PT, P1 ;  /* 0x00000009ff007c0c */ /* 0x000fe2000bf25310 */
[----:B------:R-:W-:Y:S01]  /*6720*/  IMAD.WIDE.U32 R4, R7, UR4, R16 ;  /* 0x0000000407047c25 */ /* 0x000fe2000f8e0010 */
[----:B------:R-:W-:-:S03]  /*6730*/  ULDC UR4, c[0x0][0x150] ;  /* 0x0000540000047ab9 */ /* 0x000fc60000000800 */
[----:B------:R-:W-:Y:S02]  /*6740*/  IMAD R7, R7, UR5, R6 ;  /* 0x0000000507077c24 */ /* 0x000fe4000f8e0206 */
[----:B------:R-:W-:Y:S01]  /*6750*/  FMUL R6, R9, UR4 ;  /* 0x0000000409067c20 */ /* 0x000fe20008400000 */
[----:B------:R-:W-:Y:S01]  /*6760*/  ULDC UR4, c[0x0][0x618] ;  /* 0x0001860000047ab9 */ /* 0x000fe20000000800 */
[----:B------:R-:W-:Y:S01]  /*6770*/  ULDC UR5, c[0x0][0x154] ;  /* 0x0000550000057ab9 */ /* 0x000fe20000000800 */
[----:B------:R-:W-:-:S03]  /*6780*/  IMAD.IADD R5, R5, 0x1, R7 ;  /* 0x0000000105057824 */ /* 0x000fc600078e0207 */
[----:B------:R-:W3:Y:S02]  /*6790*/  F2I.U32.TRUNC.NTZ R6, R6 ;  /* 0x0000000600067305 */ /* 0x000ee4000020f000 */
[----:B------:R-:W-:Y:S02]  /*67a0*/  SHF.R.U64 R9, R4, UR4, R5 ;  /* 0x0000000404097c19 */ /* 0x000fe40008001205 */
[----:B-1----:R-:W-:-:S05]  /*67b0*/  I2FP.F32.U32 R4, R13 ;  /* 0x0000000d00047245 */ /* 0x002fca0000201000 */
[----:B------:R-:W-:Y:S01]  /*67c0*/  FMUL R22, R4, UR5 ;  /* 0x0000000504167c20 */ /* 0x000fe20008400000 */
[----:B------:R-:W-:Y:S01]  /*67d0*/  SHF.R.U32.HI R4, RZ, UR4, R5 ;  /* 0x00000004ff047c19 */ /* 0x000fe20008011605 */
[----:B------:R-:W-:-:S03]  /*67e0*/  ULDC UR4, c[0x0][0x658] ;  /* 0x0001960000047ab9 */ /* 0x000fc60000000800 */
[--C-:B------:R-:W-:Y:S01]  /*67f0*/  SHF.R.U64 R21, R9, UR6, R4.reuse ;  /* 0x0000000609157c19 */ /* 0x100fe20008001204 */
[----:B------:R-:W1:Y:S01]  /*6800*/  F2I.U32.TRUNC.NTZ R22, R22 ;  /* 0x0000001600167305 */ /* 0x000e62000020f000 */
[----:B------:R-:W-:Y:S01]  /*6810*/  SHF.R.U32.HI R4, RZ, UR6, R4 ;  /* 0x00000006ff047c19 */ /* 0x000fe20008011604 */
[----:B---3--:R-:W-:-:S03]  /*6820*/  IMAD.MOV R6, RZ, RZ, -R6 ;  /* 0x000000ffff067224 */ /* 0x008fc600078e0a06 */
[----:B------:R-:W-:Y:S01]  /*6830*/  SHF.R.U64 R15, R21, UR4, R4 ;  /* 0x00000004150f7c19 */ /* 0x000fe20008001204 */
[----:B--2---:R-:W-:Y:S01]  /*6840*/  IMAD R14, R25, R6, R14 ;  /* 0x00000006190e7224 */ /* 0x004fe200078e020e */
[----:B------:R-:W-:-:S03]  /*6850*/  SHF.R.U32.HI R23, RZ, UR4, R4 ;  /* 0x00000004ff177c19 */ /* 0x000fc60008011604 */
[----:B------:R-:W-:Y:S02]  /*6860*/  IMAD.MOV.U32 R4, RZ, RZ, R15 ;  /* 0x000000ffff047224 */ /* 0x000fe400078e000f */
[----:B------:R-:W-:Y:S01]  /*6870*/  IMAD.MOV.U32 R5, RZ, RZ, R23 ;  /* 0x000000ffff057224 */ /* 0x000fe200078e0017 */
[----:B-1----:R-:W-:Y:S06]  /*6880*/  @!P1 BRA `(.L_x_177) ;  /* 0x0000000000289947 */ /* 0x002fec0003800000 */
[----:B------:R-:W-:Y:S02]  /*6890*/  ULDC UR4, c[0x0][0x64c] ;  /* 0x0001930000047ab9 */ /* 0x000fe40000000800 */
[----:B------:R-:W-:-:S05]  /*68a0*/  IADD3 R5, P1, R15, UR4, RZ ;  /* 0x000000040f057c10 */ /* 0x000fca000ff3e0ff */
[----:B------:R-:W-:-:S04]  /*68b0*/  IMAD.X R23, RZ, RZ, R23, P1 ;  /* 0x000000ffff177224 */ /* 0x000fc800008e0617 */
[----:B------:R-:W-:-:S04]  /*68c0*/  IMAD.WIDE.U32 R6, R23, UR8, RZ ;  /* 0x0000000817067c25 */ /* 0x000fc8000f8e00ff */
[----:B------:R-:W-:-:S04]  /*68d0*/  IMAD.WIDE.U32 R6, P1, R5, UR9, R6 ;  /* 0x0000000905067c25 */ /* 0x000fc8000f820006 */
[----:B------:R-:W-:-:S04]  /*68e0*/  IMAD.WIDE.U32 R4, R5, UR8, RZ ;  /* 0x0000000805047c25 */ /* 0x000fc8000f8e00ff */
[----:B------:R-:W-:Y:S01]  /*68f0*/  IMAD.MOV.U32 R4, RZ, RZ, R7 ;  /* 0x000000ffff047224 */ /* 0x000fe200078e0007 */
[----:B------:R-:W-:Y:S01]  /*6900*/  IADD3 RZ, P3, R5, R6, RZ ;  /* 0x0000000605ff7210 */ /* 0x000fe20007f7e0ff */
[----:B------:R-:W-:-:S04]  /*6910*/  IMAD.X R5, RZ, RZ, RZ, P1 ;  /* 0x000000ffff057224 */ /* 0x000fc800008e06ff */
[----:B------:R-:W-:-:S08]  /*6920*/  IMAD.WIDE.U32.X R4, R23, UR9, R4, P3 ;  /* 0x0000000917047c25 */ /* 0x000fd000098e0404 */
.L_x_177:
[----:B------:R-:W-:Y:S01]  /*6930*/  ISETP.NE.AND P1, PT, R2, 0x1, PT ;  /* 0x000000010200780c */ /* 0x000fe20003f25270 */
[----:B------:R-:W-:Y:S01]  /*6940*/  ULDC UR4, c[0x0][0x648] ;  /* 0x0001920000047ab9 */ /* 0x000fe20000000800 */
[----:B------:R-:W-:Y:S01]  /*6950*/  LOP3.LUT R21, R21, UR16, RZ, 0xc0, !PT ;  /* 0x0000001015157c12 */ /* 0x000fe2000f8ec0ff */
[----:B------:R-:W-:Y:S01]  /*6960*/  IMAD.MOV R22, RZ, RZ, -R22 ;  /* 0x000000ffff167224 */ /* 0x000fe200078e0a16 */
[----:B------:R-:W-:Y:S01]  /*6970*/  SHF.R.U64 R4, R4, UR4, R5 ;  /* 0x0000000404047c19 */ /* 0x000fe20008001205 */
[----:B------:R-:W-:Y:S01]  /*6980*/  ULDC UR4, c[0x0][0x638] ;  /* 0x00018e0000047ab9 */ /* 0x000fe20000000800 */
[----:B------:R-:W-:Y:S01]  /*6990*/  ULDC UR5, c[0x0][0x610] ;  /* 0x0001840000057ab9 */ /* 0x000fe20000000800 */
[----:B------:R-:W-:Y:S02]  /*69a0*/  IMAD.MOV.U32 R5, RZ, RZ, 0x1 ;  /* 0x00000001ff057424 */ /* 0x000fe400078e00ff */
[----:B------:R-:W-:Y:S02]  /*69b0*/  IMAD.MOV R6, RZ, RZ, -R4 ;  /* 0x000000ffff067224 */ /* 0x000fe400078e0a04 */
[----:B------:R-:W-:Y:S01]  /*69c0*/  IMAD R21, R4, UR17, R21 ;  /* 0x0000001104157c24 */ /* 0x000fe2000f8e0215 */
[----:B------:R-:W-:Y:S01]  /*69d0*/  LOP3.LUT R4, R9, UR15, RZ, 0xc0, !PT ;  /* 0x0000000f09047c12 */ /* 0x000fe2000f8ec0ff */
[----:B0-----:R-:W-:-:S02]  /*69e0*/  @P1 IMAD R14, R20, R22, R13 ;  /* 0x00000016140e1224 */ /* 0x001fc400078e020d */
[----:B------:R-:W-:Y:S01]  /*69f0*/  IMAD R15, R6, UR4, R15 ;  /* 0x00000004060f7c24 */ /* 0x000fe2000f8e020f */
[----:B------:R-:W-:Y:S01]  /*6a00*/  ULDC UR4, c[0x0][0x600] ;  /* 0x0001800000047ab9 */ /* 0x000fe20000000800 */
[----:B------:R-:W-:Y:S02]  /*6a10*/  IMAD R14, R21, UR5, R14 ;  /* 0x00000005150e7c24 */ /* 0x000fe4000f8e020e */
[--C-:B------:R-:W-:Y:S01]  /*6a20*/  IMAD R15, R15, UR4, R4.reuse ;  /* 0x000000040f0f7c24 */ /* 0x100fe2000f8e0204 */
[----:B------:R-:W-:-:S04]  /*6a30*/  PRMT R4, R5, 0x7610, R4 ;  /* 0x0000761005047816 */ /* 0x000fc80000000004 */
[----:B------:R-:W-:Y:S02]  /*6a40*/  SEL R20, R15, R14, !P1 ;  /* 0x0000000e0f147207 */ /* 0x000fe40004800000 */
[----:B------:R-:W-:-:S07]  /*6a50*/  SEL R13, R14, R15, !P1 ;  /* 0x0000000f0e0d7207 */ /* 0x000fce0004800000 */
.L_x_175:
[----:B------:R-:W-:Y:S05]  /*6a60*/  BSYNC B1 ;  /* 0x0000000000017941 */ /* 0x000fea0003800000 */
.L_x_174:
[----:B------:R-:W-:-:S13]  /*6a70*/  LOP3.LUT P1, RZ, R4, 0xff, RZ, 0xc0, !PT ;  /* 0x000000ff04ff7812 */ /* 0x000fda000782c0ff */
[----:B------:R-:W-:Y:S05]  /*6a80*/  @P1 BRA `(.L_x_178) ;  /* 0xfffffff400441947 */ /* 0x000fea000383ffff */
[----:B------:R-:W-:Y:S05]  /*6a90*/  BSYNC B0 ;  /* 0x0000000000007941 */ /* 0x000fea0003800000 */
.L_x_166:
[----:B------:R-:W-:-:S03]  /*6aa0*/  UMOV UR4, 0xffffffff ;  /* 0xffffffff00047882 */ /* 0x000fc60000000000 */
[----:B------:R-:W-:Y:S05]  /*6ab0*/  BRA.DIV UR4, `(.L_x_179) ;  /* 0x0000000204cc7947 */ /* 0x000fea000b800000 */
[----:B------:R-:W-:-:S13]  /*6ac0*/  ELECT P6, URZ, PT ;  /* 0x00000000003f782f */ /* 0x000fda00038c0000 */
.L_x_191:
[----:B------:R-:W-:Y:S04]  /*6ad0*/  BSSY B0, `(.L_x_180) ;  /* 0x0000019000007945 */ /* 0x000fe80003800000 */
[----:B------:R-:W-:Y:S05]  /*6ae0*/  @!P6 BRA `(.L_x_181) ;  /* 0x00000000005ce947 */ /* 0x000fea0003800000 */
[----:B------:R-:W-:-:S04]  /*6af0*/  LOP3.LUT R18, R18, 0x2, RZ, 0xfc, !PT ;  /* 0x0000000212127812 */ /* 0x000fc800078efcff */
[----:B------:R-:W-:-:S13]  /*6b00*/  ISETP.NE.AND P0, PT, R18, 0x3, PT ;  /* 0x000000031200780c */ /* 0x000fda0003f05270 */
[----:B------:R-:W-:Y:S05]  /*6b10*/  @!P0 BRA `(.L_x_182) ;  /* 0x0000000000048947 */ /* 0x000fea0003800000 */
[----:B------:R-:W-:Y:S01]  /*6b20*/  BPT.TRAP 0x1 ;  /* 0x000000040000795c */ /* 0x000fe20000300000 */
.L_x_182:
[----:B------:R-:W0:Y:S01]  /*6b30*/  S2R R5, SR_CgaCtaId ;  /* 0x0000000000057919 */ /* 0x000e220000008800 */
[----:B------:R-:W-:Y:S02]  /*6b40*/  MOV R2, 0x400 ;  /* 0x0000040000027802 */ /* 0x000fe40000000f00 */
[----:B------:R-:W-:Y:S02]  /*6b50*/  SHF.L.U32 R4, R0, 0x1f, RZ ;  /* 0x0000001f00047819 */ /* 0x000fe400000006ff */
[----:B0-----:R-:W-:-:S05]  /*6b60*/  LEA R2, R5, R2, 0x18 ;  /* 0x0000000205027211 */ /* 0x001fca00078ec0ff */
[----:B------:R-:W-:-:S04]  /*6b70*/  VIADD R2, R2, 0x10 ;  /* 0x0000001002027836 */ /* 0x000fc80000000000 */
[C---:B------:R-:W-:Y:S02]  /*6b80*/  IMAD R7, R3.reuse, 0x8, R2 ;  /* 0x0000000803077824 */ /* 0x040fe400078e0202 */
[----:B------:R-:W-:Y:S02]  /*6b90*/  VIADD R3, R3, 0x1 ;  /* 0x0000000103037836 */ /* 0x000fe40000000000 */
[----:B------:R-:W0:Y:S03]  /*6ba0*/  SYNCS.PHASECHK.TRANS64.TRYWAIT P0, [R7+URZ], R4 ;  /* 0x00000004070075a7 */ /* 0x000e26000800017f */
[----:B------:R-:W-:-:S04]  /*6bb0*/  ISETP.NE.AND P1, PT, R3, 0x2, PT ;  /* 0x000000020300780c */ /* 0x000fc80003f25270 */
[----:B------:R-:W-:Y:S02]  /*6bc0*/  SEL R5, RZ, 0x1, P1 ;  /* 0x00000001ff057807 */ /* 0x000fe40000800000 */
[----:B------:R-:W-:Y:S02]  /*6bd0*/  SEL R3, R3, RZ, P1 ;  /* 0x000000ff03037207 */ /* 0x000fe40000800000 */
[----:B------:R-:W-:Y:S01]  /*6be0*/  LOP3.LUT R0, R0, R5, RZ, 0x3c, !PT ;  /* 0x0000000500007212 */ /* 0x000fe200078e3cff */
[----:B0-----:R-:W-:Y:S06]  /*6bf0*/  @!P0 BRA `(.L_x_183) ;  /* 0x00000000009c8947 */ /* 0x001fec0003800000 */
.L_x_192:
[----:B------:R-:W-:Y:S01]  /*6c00*/  IMAD R3, R3, 0x8, R2 ;  /* 0x0000000803037824 */ /* 0x000fe200078e0202 */
[----:B------:R-:W-:-:S07]  /*6c10*/  SHF.L.U32 R0, R0, 0x1f, RZ ;  /* 0x0000001f00007819 */ /* 0x000fce00000006ff */
.L_x_184:
[----:B-1----:R1:W2:Y:S02]  /*6c20*/  SYNCS.PHASECHK.TRANS64.TRYWAIT P0, [R3+URZ], R0 ;  /* 0x00000000030075a7 */ /* 0x0022a4000800017f */
[----:B--2---:R-:W-:Y:S05]  /*6c30*/  @!P0 NANOSLEEP.SYNCS 0x989680 ;  /* 0x009896800000895d */ /* 0x004fea0003900000 */
[----:B------:R-:W2:Y:S02]  /*6c40*/  @!P0 SYNCS.PHASECHK.TRANS64 P0, [R3+URZ], R0 ;  /* 0x00000000030085a7 */ /* 0x000ea4000800007f */
[----:B--2---:R-:W-:Y:S05]  /*6c50*/  @!P0 BRA `(.L_x_184) ;  /* 0xfffffffc00f08947 */ /* 0x004fea000383ffff */
.L_x_181:
[----:B------:R-:W-:Y:S05]  /*6c60*/  BSYNC B0 ;  /* 0x0000000000007941 */ /* 0x000fea0003800000 */
.L_x_180:
[----:B------:R-:W-:Y:S05]  /*6c70*/  EXIT ;  /* 0x000000000000794d */ /* 0x000fea0003800000 */
.L_x_17:
[----:B-1----:R1:W2:Y:S02]  /*6c80*/  SYNCS.PHASECHK.TRANS64.TRYWAIT P1, [R3+URZ], R0 ;  /* 0x00000000030075a7 */ /* 0x0022a4000802017f */
[----:B--2---:R-:W-:Y:S05]  /*6c90*/  @!P1 NANOSLEEP.SYNCS 0x989680 ;  /* 0x009896800000995d */ /* 0x004fea0003900000 */
[----:B------:R-:W2:Y:S02]  /*6ca0*/  @!P1 SYNCS.PHASECHK.TRANS64 P1, [R3+URZ], R0 ;  /* 0x00000000030095a7 */ /* 0x000ea4000802007f */
[----:B--2---:R-:W-:Y:S05]  /*6cb0*/  @!P1 BRA `(.L_x_17) ;  /* 0xfffffffc00f09947 */ /* 0x004fea000383ffff */
[----:B------:R-:W-:Y:S05]  /*6cc0*/  BRA `(.L_x_16) ;  /* 0xffffffa400e87947 */ /* 0x000fea000383ffff */
.L_x_22:
[----:B-1----:R1:W2:Y:S02]  /*6cd0*/  SYNCS.PHASECHK.TRANS64.TRYWAIT P1, [R5+URZ], R4 ;  /* 0x00000004050075a7 */ /* 0x0022a4000802017f */
[----:B--2---:R-:W-:Y:S05]  /*6ce0*/  @!P1 NANOSLEEP.SYNCS 0x989680 ;  /* 0x009896800000995d */ /* 0x004fea0003900000 */
[----:B------:R-:W2:Y:S02]  /*6cf0*/  @!P1 SYNCS.PHASECHK.TRANS64 P1, [R5+URZ], R4 ;  /* 0x00000004050095a7 */ /* 0x000ea4000802007f */
[----:B--2---:R-:W-:Y:S05]  /*6d00*/  @!P1 BRA `(.L_x_22) ;  /* 0xfffffffc00f09947 */ /* 0x004fea000383ffff */
[----:B------:R-:W-:Y:S05]  /*6d10*/  BRA `(.L_x_21) ;  /* 0xffffffa800bc7947 */ /* 0x000fea000383ffff */
.L_x_167:
[----:B------:R-:W-:Y:S01]  /*6d20*/  BSSY B1, `(.L_x_185) ;  /* 0x0000006000017945 */ /* 0x000fe20003800000 */
[----:B------:R-:W-:-:S07]  /*6d30*/  IMAD.MOV.U32 R15, RZ, RZ, -0x1 ;  /* 0xffffffffff0f7424 */ /* 0x000fce00078e00ff */
[----:B------:R-:W-:Y:S05]  /*6d40*/  WARPSYNC.COLLECTIVE R15, `(.L_x_186) ;  /* 0x000000000f0c7348 */ /* 0x000fea0003c00000 */
[----:B------:R-:W-:Y:S02]  /*6d50*/  ELECT P6, UR62, PT ;  /* 0x00000000003e782f */ /* 0x000fe400038c0000 */
[----:B------:R-:W-:Y:S01]  /*6d60*/  MOV R14, UR62 ;  /* 0x0000003e000e7c02 */ /* 0x000fe20008000f00 */
[----:B------:R-:W-:Y:S10]  /*6d70*/  ENDCOLLECTIVE ;  /* 0x000000000000791b */ /* 0x000ff40003800000 */
.L_x_186:
[----:B------:R-:W-:Y:S05]  /*6d80*/  BSYNC B1 ;  /* 0x0000000000017941 */ /* 0x000fea0003800000 */
.L_x_185:
[----:B------:R-:W-:Y:S05]  /*6d90*/  BRA `(.L_x_187) ;  /* 0xfffffff0008c7947 */ /* 0x000fea000383ffff */
.L_x_170:
[----:B0-----:R0:W1:Y:S02]  /*6da0*/  SYNCS.PHASECHK.TRANS64.TRYWAIT P1, [R14+URZ+0x10], R7 ;  /* 0x000010070e0075a7 */ /* 0x001064000802017f */
[----:B-1----:R-:W-:Y:S05]  /*6db0*/  @!P1 NANOSLEEP.SYNCS 0x989680 ;  /* 0x009896800000995d */ /* 0x002fea0003900000 */
[----:B------:R-:W1:Y:S02]  /*6dc0*/  @!P1 SYNCS.PHASECHK.TRANS64 P1, [R14+URZ+0x10], R7 ;  /* 0x000010070e0095a7 */ /* 0x000e64000802007f */
[----:B-1----:R-:W-:Y:S05]  /*6dd0*/  @!P1 BRA `(.L_x_170) ;  /* 0xfffffffc00f09947 */ /* 0x002fea000383ffff */
[----:B------:R-:W-:Y:S05]  /*6de0*/  BRA `(.L_x_188) ;  /* 0xfffffff000c07947 */ /* 0x000fea000383ffff */
.L_x_179:
[----:B------:R-:W-:Y:S01]  /*6df0*/  BSSY B0, `(.L_x_189) ;  /* 0x0000006000007945 */ /* 0x000fe20003800000 */
[----:B------:R-:W-:-:S07]  /*6e00*/  IMAD.MOV.U32 R15, RZ, RZ, -0x1 ;  /* 0xffffffffff0f7424 */ /* 0x000fce00078e00ff */
[----:B------:R-:W-:Y:S05]  /*6e10*/  WARPSYNC.COLLECTIVE R15, `(.L_x_190) ;  /* 0x000000000f0c7348 */ /* 0x000fea0003c00000 */
[----:B------:R-:W-:Y:S02]  /*6e20*/  ELECT P6, UR62, PT ;  /* 0x00000000003e782f */ /* 0x000fe400038c0000 */
[----:B------:R-:W-:Y:S01]  /*6e30*/  MOV R14, UR62 ;  /* 0x0000003e000e7c02 */ /* 0x000fe20008000f00 */
[----:B------:R-:W-:Y:S10]  /*6e40*/  ENDCOLLECTIVE ;  /* 0x000000000000791b */ /* 0x000ff40003800000 */
.L_x_190:
[----:B------:R-:W-:Y:S05]  /*6e50*/  BSYNC B0 ;  /* 0x0000000000007941 */ /* 0x000fea0003800000 */
.L_x_189:
[----:B------:R-:W-:Y:S05]  /*6e60*/  BRA `(.L_x_191) ;  /* 0xfffffffc00187947 */ /* 0x000fea000383ffff */
.L_x_183:
[----:B0-----:R0:W1:Y:S02]  /*6e70*/  SYNCS.PHASECHK.TRANS64.TRYWAIT P0, [R7+URZ], R4 ;  /* 0x00000004070075a7 */ /* 0x001064000800017f */
[----:B-1----:R-:W-:Y:S05]  /*6e80*/  @!P0 NANOSLEEP.SYNCS 0x989680 ;  /* 0x009896800000895d */ /* 0x002fea0003900000 */
[----:B------:R-:W1:Y:S02]  /*6e90*/  @!P0 SYNCS.PHASECHK.TRANS64 P0, [R7+URZ], R4 ;  /* 0x00000004070085a7 */ /* 0x000e64000800007f */
[----:B-1----:R-:W-:Y:S05]  /*6ea0*/  @!P0 BRA `(.L_x_183) ;  /* 0xfffffffc00f08947 */ /* 0x002fea000383ffff */
[----:B------:R-:W-:Y:S05]  /*6eb0*/  BRA `(.L_x_192) ;  /* 0xfffffffc00507947 */ /* 0x000fea000383ffff */
.L_x_193:
[----:B------:R-:W-:-:S00]  /*6ec0*/  BRA `(.L_x_193) ;  /* 0xfffffffc00fc7947 */ /* 0x000fc0000383ffff */
[----:B------:R-:W-:-:S00]  /*6ed0*/  NOP ;  /* 0x0000000000007918 */ /* 0x000fc00000000000 */
        /* <DEDUP_REMOVED lines=10> */
.L_x_194:


//--------------------- .nv.global.init           --------------------------
	.section	.nv.global.init,"aw",@progbits
.nv.global.init:
	.type		$str$22,@object
	.size		$str$22,($str$23 - $str$22)
$str$22:
        /*0000*/ 	.byte	0x6b, 0x5f, 0x74, 0x69, 0x6c, 0x65, 0x5f, 0x63, 0x6f, 0x75, 0x6e, 0x74, 0x20, 0x3e, 0x3d, 0x20
        /*0010*/ 	.byte	0x31, 0x00
	.type		$str$23,@object
	.size		$str$23,(__unnamed_1 - $str$23)
$str$23:
        /*0012*/ 	.byte	0x2f, 0x74, 0x6d, 0x70, 0x2f, 0x63, 0x75, 0x74, 0x6c, 0x61, 0x73, 0x73, 0x5f, 0x73, 0x77, 0x65
        /*0022*/ 	.byte	0x65, 0x70, 0x5f, 0x73, 0x72, 0x63, 0x2f, 0x69, 0x6e, 0x63, 0x6c, 0x75, 0x64, 0x65, 0x2f, 0x63
        /*0032*/ 	.byte	0x75, 0x74, 0x6c, 0x61, 0x73, 0x73, 0x2f, 0x67, 0x65, 0x6d, 0x6d, 0x2f, 0x63, 0x6f, 0x6c, 0x6c
        /*0042*/ 	.byte	0x65, 0x63, 0x74, 0x69, 0x76, 0x65, 0x2f, 0x73, 0x6d, 0x39, 0x30, 0x5f, 0x6d, 0x6d, 0x61, 0x5f
        /*0052*/ 	.byte	0x74, 0x6d, 0x61, 0x5f, 0x67, 0x6d, 0x6d, 0x61, 0x5f, 0x73, 0x73, 0x5f, 0x77, 0x61, 0x72, 0x70
        /*0062*/ 	.byte	0x73, 0x70, 0x65, 0x63, 0x69, 0x61, 0x6c, 0x69, 0x7a, 0x65, 0x64, 0x2e, 0x68, 0x70, 0x70, 0x00
	.type		__unnamed_1,@object
	.size		__unnamed_1,(.L_0 - __unnamed_1)
__unnamed_1:
        /*0072*/ 	.byte	0x76, 0x6f, 0x69, 0x64, 0x20, 0x63, 0x75, 0x74, 0x6c, 0x61, 0x73, 0x73, 0x3a, 0x3a, 0x67, 0x65
        /* <DEDUP_REMOVED lines=171> */
        /*0b32*/ 	.byte	0x65, 0x3a, 0x3a, 0x69, 0x64, 0x65, 0x6e, 0x74, 0x69, 0x74, 0x79, 0x5d, 0x00
.L_0:


//--------------------- .nv.shared._ZN7cutlass13device_kernelINS_4gemm6kernel13GemmUniversalIN4cute5tupleIJiiiiEEENS1_10collective13CollectiveMmaINS1_34MainloopSm90TmaGmmaWarpSpecializedILi2ENS5_IJNS4_1CILi1EEESB_SB_EEENS1_35KernelTmaWarpSpecializedCooperativeEEENS5_IJNSA_ILi256EEENSA_ILi64EEESG_EEEaNS5_IJlSB_lEEEaSI_NS4_8TiledMMAINS4_8MMA_AtomIJNS4_4SM904GMMA26MMA_64x64x32_S32S8S8_SS_TNEEEENS4_6LayoutINS5_IJNSA_ILi2EEESB_SB_EEENS5_IJSB_NSA_ILi0EEESS_EEEEENS5_IJNS4_10UnderscoreESV_SV_EEEEENS4_13SM90_TMA_LOADENS4_14ComposedLayoutINS4_7SwizzleILi2ELi4ELi3EEENS4_18smem_ptr_flag_bitsILi8EEENSP_INS5_IJNSA_ILi8EEESG_EEENS5_IJSG_SB_EEEEEEEvNS4_8identityESY_S18_vS19_EENS_8epilogue10collective6detail29Sm90TmaWarpSpecializedAdapterINS1C_15DefaultEpilogueIaSI_SI_NS1B_6thread17LinearCombinationIaLi1EiiLNS1G_9ScaleType4KindE0ELNS_15FloatRoundStyleE2EaEENS1_15EpilogueDefaultEEEEEvvEEEEvNT_6ParamsE --------------------------
	.section	.nv.shared._ZN7cutlass13device_kernelINS_4gemm6kernel13GemmUniversalIN4cute5tupleIJiiiiEEENS1_10collective13CollectiveMmaINS1_34MainloopSm90TmaGmmaWarpSpecializedILi2ENS5_IJNS4_1CILi1EEESB_SB_EEENS1_35KernelTmaWarpSpecializedCooperativeEEENS5_IJNSA_ILi256EEENSA_ILi64EEESG_EEEaNS5_IJlSB_lEEEaSI_NS4_8TiledMMAINS4_8MMA_AtomIJNS4_4SM904GMMA26MMA_64x64x32_S32S8S8_SS_TNEEEENS4_6LayoutINS5_IJNSA_ILi2EEESB_SB_EEENS5_IJSB_NSA_ILi0EEESS_EEEEENS5_IJNS4_10UnderscoreESV_SV_EEEEENS4_13SM90_TMA_LOADENS4_14ComposedLayoutINS4_7SwizzleILi2ELi4ELi3EEENS4_18smem_ptr_flag_bitsILi8EEENSP_INS5_IJNSA_ILi8EEESG_EEENS5_IJSG_SB_EEEEEEEvNS4_8identityESY_S18_vS19_EENS_8epilogue10collective6detail29Sm90TmaWarpSpecializedAdapterINS1C_15DefaultEpilogueIaSI_SI_NS1B_6thread17LinearCombinationIaLi1EiiLNS1G_9ScaleType4KindE0ELNS_15FloatRoundStyleE2EaEENS1_15EpilogueDefaultEEEEEvvEEEEvNT_6ParamsE,"aw",@nobits
	.sectionflags	@""
	.align	16
	.zero		1024


//--------------------- .nv.shared.reserved.0     --------------------------
	.section	.nv.shared.reserved.0,"aw",@nobits
	.weak		__nv_reservedSMEM_offset_0_alias
	.size		__nv_reservedSMEM_offset_0_alias, 0, 0
	.other		__nv_reservedSMEM_offset_0_alias,@"STO_CUDA_RESERVED_SHARED STV_DEFAULT"
__nv_reservedSMEM_offset_0_alias:
	.zero		0


//--------------------- .nv.global                --------------------------
	.section	.nv.global,"aw",@nobits
.nv.global:
	.type		_ZN40_INTERNAL_3cc8e3a7_4_k_cu_c1164e56_251954cute1_E,@object
	.size		_ZN40_INTERNAL_3cc8e3a7_4_k_cu_c1164e56_251954cute1_E,(_ZN40_INTERNAL_3cc8e3a7_4_k_cu_c1164e56_251954cuda3std3__45__cpo6cbeginE - _ZN40_INTERNAL_3cc8e3a7_4_k_cu_c1164e56_251954cute1_E)
_ZN40_INTERNAL_3cc8e3a7_4_k_cu_c1164e56_251954cute1_E:
	.zero		1
	.type		_ZN40_INTERNAL_3cc8e3a7_4_k_cu_c1164e56_251954cuda3std3__45__cpo6cbeginE,@object
	.size		_ZN40_INTERNAL_3cc8e3a7_4_k_cu_c1164e56_251954cuda3std3__45__cpo6cbeginE,(_ZN40_INTERNAL_3cc8e3a7_4_k_cu_c1164e56_251954cuda3std3__48in_placeE - _ZN40_INTERNAL_3cc8e3a7_4_k_cu_c1164e56_251954cuda3std3__45__cpo6cbeginE)
_ZN40_INTERNAL_3cc8e3a7_4_k_cu_c1164e56_251954cuda3std3__45__cpo6cbeginE:
	.zero		1
	.type		_ZN40_INTERNAL_3cc8e3a7_4_k_cu_c1164e56_251954cuda3std3__48in_placeE,@object
	.size		_ZN40_INTERNAL_3cc8e3a7_4_k_cu_c1164e56_251954cuda3std3__48in_placeE,(_ZN40_INTERNAL_3cc8e3a7_4_k_cu_c1164e56_251954cuda3std6ranges3__45__cpo9iter_moveE - _ZN40_INTERNAL_3cc8e3a7_4_k_cu_c1164e56_251954cuda3std3__48in_placeE)
_ZN40_INTERNAL_3cc8e3a7_4_k_cu_c1164e56_251954cuda3std3__48in_placeE:
	.zero		1
	.type		_ZN40_INTERNAL_3cc8e3a7_4_k_cu_c1164e56_251954cuda3std6ranges3__45__cpo9iter_moveE,@object
	.size		_ZN40_INTERNAL_3cc8e3a7_4_k_cu_c1164e56_251954cuda3std6ranges3__45__cpo9iter_moveE,(_ZN40_INTERNAL_3cc8e3a7_4_k_cu_c1164e56_251954cuda3std3__45__cpo5beginE - _ZN40_INTERNAL_3cc8e3a7_4_k_cu_c1164e56_251954cuda3std6ranges3__45__cpo9iter_moveE)
_ZN40_INTERNAL_3cc8e3a7_4_k_cu_c1164e56_251954cuda3std6ranges3__45__cpo9iter_moveE:
	.zero		1
	.type		_ZN40_INTERNAL_3cc8e3a7_4_k_cu_c1164e56_251954cuda3std3__45__cpo5beginE,@object
	.size		_ZN40_INTERNAL_3cc8e3a7_4_k_cu_c1164e56_251954cuda3std3__45__cpo5beginE,(_ZN40_INTERNAL_3cc8e3a7_4_k_cu_c1164e56_251954cuda3std3__442_GLOBAL__N__3cc8e3a7_4_k_cu_c1164e56_251956ignoreE - _ZN40_INTERNAL_3cc8e3a7_4_k_cu_c1164e56_251954cuda3std3__45__cpo5beginE)
_ZN40_INTERNAL_3cc8e3a7_4_k_cu_c1164e56_251954cuda3std3__45__cpo5beginE:
	.zero		1
	.type		_ZN40_INTERNAL_3cc8e3a7_4_k_cu_c1164e56_251954cuda3std3__442_GLOBAL__N__3cc8e3a7_4_k_cu_c1164e56_251956ignoreE,@object
	.size		_ZN40_INTERNAL_3cc8e3a7_4_k_cu_c1164e56_251954cuda3std3__442_GLOBAL__N__3cc8e3a7_4_k_cu_c1164e56_251956ignoreE,(_ZN40_INTERNAL_3cc8e3a7_4_k_cu_c1164e56_251954cute7productE - _ZN40_INTERNAL_3cc8e3a7_4_k_cu_c1164e56_251954cuda3std3__442_GLOBAL__N__3cc8e3a7_4_k_cu_c1164e56_251956ignoreE)
_ZN40_INTERNAL_3cc8e3a7_4_k_cu_c1164e56_251954cuda3std3__442_GLOBAL__N__3cc8e3a7_4_k_cu_c1164e56_251956ignoreE:
	.zero		1
	.type		_ZN40_INTERNAL_3cc8e3a7_4_k_cu_c1164e56_251954cute7productE,@object
	.size		_ZN40_INTERNAL_3cc8e3a7_4_k_cu_c1164e56_251954cute7productE,(_ZN40_INTERNAL_3cc8e3a7_4_k_cu_c1164e56_251954cuda3std3__45__cpo3endE - _ZN40_INTERNAL_3cc8e3a7_4_k_cu_c1164e56_251954cute7productE)
_ZN40_INTERNAL_3cc8e3a7_4_k_cu_c1164e56_251954cute7productE:
	.zero		1
	.type		_ZN40_INTERNAL_3cc8e3a7_4_k_cu_c1164e56_251954cuda3std3__45__cpo3endE,@object
	.size		_ZN40_INTERNAL_3cc8e3a7_4_k_cu_c1164e56_251954cuda3std3__45__cpo3endE,(_ZN40_INTERNAL_3cc8e3a7_4_k_cu_c1164e56_251954cuda3std3__419piecewise_constructE - _ZN40_INTERNAL_3cc8e3a7_4_k_cu_c1164e56_251954cuda3std3__45__cpo3endE)
_ZN40_INTERNAL_3cc8e3a7_4_k_cu_c1164e56_251954cuda3std3__45__cpo3endE:
	.zero		1
	.type		_ZN40_INTERNAL_3cc8e3a7_4_k_cu_c1164e56_251954cuda3std3__419piecewise_constructE,@object
	.size		_ZN40_INTERNAL_3cc8e3a7_4_k_cu_c1164e56_251954cuda3std3__419piecewise_constructE,(_ZN40_INTERNAL_3cc8e3a7_4_k_cu_c1164e56_251954cuda3std3__45__cpo4cendE - _ZN40_INTERNAL_3cc8e3a7_4_k_cu_c1164e56_251954cuda3std3__419piecewise_constructE)
_ZN40_INTERNAL_3cc8e3a7_4_k_cu_c1164e56_251954cuda3std3__419piecewise_constructE:
	.zero		1
	.type		_ZN40_INTERNAL_3cc8e3a7_4_k_cu_c1164e56_251954cuda3std3__45__cpo4cendE,@object
	.size		_ZN40_INTERNAL_3cc8e3a7_4_k_cu_c1164e56_251954cuda3std3__45__cpo4cendE,(_ZN40_INTERNAL_3cc8e3a7_4_k_cu_c1164e56_251954cuda3std6ranges3__45__cpo4swapE - _ZN40_INTERNAL_3cc8e3a7_4_k_cu_c1164e56_251954cuda3std3__45__cpo4cendE)
_ZN40_INTERNAL_3cc8e3a7_4_k_cu_c1164e56_251954cuda3std3__45__cpo4cendE:
	.zero		1
	.type		_ZN40_INTERNAL_3cc8e3a7_4_k_cu_c1164e56_251954cuda3std6ranges3__45__cpo4swapE,@object
	.size		_ZN40_INTERNAL_3cc8e3a7_4_k_cu_c1164e56_251954cuda3std6ranges3__45__cpo4swapE,(.L_8 - _ZN40_INTERNAL_3cc8e3a7_4_k_cu_c1164e56_251954cuda3std6ranges3__45__cpo4swapE)
_ZN40_INTERNAL_3cc8e3a7_4_k_cu_c1164e56_251954cuda3std6ranges3__45__cpo4swapE:
	.zero		1
.L_8:


//--------------------- .nv.constant0._ZN7cutlass13device_kernelINS_4gemm6kernel13GemmUniversalIN4cute5tupleIJiiiiEEENS1_10collective13CollectiveMmaINS1_34MainloopSm90TmaGmmaWarpSpecializedILi2ENS5_IJNS4_1CILi1EEESB_SB_EEENS1_35KernelTmaWarpSpecializedCooperativeEEENS5_IJNSA_ILi256EEENSA_ILi64EEESG_EEEaNS5_IJlSB_lEEEaSI_NS4_8TiledMMAINS4_8MMA_AtomIJNS4_4SM904GMMA26MMA_64x64x32_S32S8S8_SS_TNEEEENS4_6LayoutINS5_IJNSA_ILi2EEESB_SB_EEENS5_IJSB_NSA_ILi0EEESS_EEEEENS5_IJNS4_10UnderscoreESV_SV_EEEEENS4_13SM90_TMA_LOADENS4_14ComposedLayoutINS4_7SwizzleILi2ELi4ELi3EEENS4_18smem_ptr_flag_bitsILi8EEENSP_INS5_IJNSA_ILi8EEESG_EEENS5_IJSG_SB_EEEEEEEvNS4_8identityESY_S18_vS19_EENS_8epilogue10collective6detail29Sm90TmaWarpSpecializedAdapterINS1C_15DefaultEpilogueIaSI_SI_NS1B_6thread17LinearCombinationIaLi1EiiLNS1G_9ScaleType4KindE0ELNS_15FloatRoundStyleE2EaEENS1_15EpilogueDefaultEEEEEvvEEEEvNT_6ParamsE --------------------------
	.section	.nv.constant0._ZN7cutlass13device_kernelINS_4gemm6kernel13GemmUniversalIN4cute5tupleIJiiiiEEENS1_10collective13CollectiveMmaINS1_34MainloopSm90TmaGmmaWarpSpecializedILi2ENS5_IJNS4_1CILi1EEESB_SB_EEENS1_35KernelTmaWarpSpecializedCooperativeEEENS5_IJNSA_ILi256EEENSA_ILi64EEESG_EEEaNS5_IJlSB_lEEEaSI_NS4_8TiledMMAINS4_8MMA_AtomIJNS4_4SM904GMMA26MMA_64x64x32_S32S8S8_SS_TNEEEENS4_6LayoutINS5_IJNSA_ILi2EEESB_SB_EEENS5_IJSB_NSA_ILi0EEESS_EEEEENS5_IJNS4_10UnderscoreESV_SV_EEEEENS4_13SM90_TMA_LOADENS4_14ComposedLayoutINS4_7SwizzleILi2ELi4ELi3EEENS4_18smem_ptr_flag_bitsILi8EEENSP_INS5_IJNSA_ILi8EEESG_EEENS5_IJSG_SB_EEEEEEEvNS4_8identityESY_S18_vS19_EENS_8epilogue10collective6detail29Sm90TmaWarpSpecializedAdapterINS1C_15DefaultEpilogueIaSI_SI_NS1B_6thread17LinearCombinationIaLi1EiiLNS1G_9ScaleType4KindE0ELNS_15FloatRoundStyleE2EaEENS1_15EpilogueDefaultEEEEEvvEEEEvNT_6ParamsE,"a",@progbits
	.sectionflags	@""
	.align	4
.nv.constant0._ZN7cutlass13device_kernelINS_4gemm6kernel13GemmUniversalIN4cute5tupleIJiiiiEEENS1_10collective13CollectiveMmaINS1_34MainloopSm90TmaGmmaWarpSpecializedILi2ENS5_IJNS4_1CILi1EEESB_SB_EEENS1_35KernelTmaWarpSpecializedCooperativeEEENS5_IJNSA_ILi256EEENSA_ILi64EEESG_EEEaNS5_IJlSB_lEEEaSI_NS4_8TiledMMAINS4_8MMA_AtomIJNS4_4SM904GMMA26MMA_64x64x32_S32S8S8_SS_TNEEEENS4_6LayoutINS5_IJNSA_ILi2EEESB_SB_EEENS5_IJSB_NSA_ILi0EEESS_EEEEENS5_IJNS4_10UnderscoreESV_SV_EEEEENS4_13SM90_TMA_LOADENS4_14ComposedLayoutINS4_7SwizzleILi2ELi4ELi3EEENS4_18smem_ptr_flag_bitsILi8EEENSP_INS5_IJNSA_ILi8EEESG_EEENS5_IJSG_SB_EEEEEEEvNS4_8identityESY_S18_vS19_EENS_8epilogue10collective6detail29Sm90TmaWarpSpecializedAdapterINS1C_15DefaultEpilogueIaSI_SI_NS1B_6thread17LinearCombinationIaLi1EiiLNS1G_9ScaleType4KindE0ELNS_15FloatRoundStyleE2EaEENS1_15EpilogueDefaultEEEEEvvEEEEvNT_6ParamsE:
	.zero		1664


//--------------------- SYMBOLS --------------------------

	.type		.nv.reservedSmem.offset0,@object
	.size		.nv.reservedSmem.offset0,0x4
	.type		__assertfail,@function
